// auto-generated by cutlass_sweep.gemm — config: {"arch": "sm_90", "cluster_m": 2, "cluster_n": 1, "dtype": "int8", "stages": 4, "tile_k": 64, "tile_m": 256, "tile_n": 64}
#include "cutlass/cutlass.h"
#include "cutlass/gemm/collective/collective_builder.hpp"
#include "cutlass/gemm/device/gemm_universal_adapter.h"
#include "cutlass/gemm/kernel/gemm_universal.hpp"
#include "cutlass/epilogue/collective/collective_builder.hpp"

using ElemA = int8_t;
using ElemB = int8_t;
using ElemCD = int8_t;
using Acc  = int32_t;
using TileShape    = cute::Shape<cute::_256, cute::_64, cute::_64>;
using ClusterShape = cute::Shape<cute::_2, cute::_1, cute::_1>;

using CollectiveEpilogue = typename cutlass::epilogue::collective::CollectiveBuilder<
    cutlass::arch::Sm90, cutlass::arch::OpClassTensorOp,
    TileShape, ClusterShape,
    cutlass::epilogue::collective::EpilogueTileAuto,
    Acc, Acc,
    ElemCD, cutlass::layout::RowMajor, 128 / cutlass::sizeof_bits<ElemCD>::value,
    ElemCD, cutlass::layout::RowMajor, 128 / cutlass::sizeof_bits<ElemCD>::value,
    cutlass::epilogue::collective::EpilogueScheduleAuto
  >::CollectiveOp;

using CollectiveMainloop = typename cutlass::gemm::collective::CollectiveBuilder<
    cutlass::arch::Sm90, cutlass::arch::OpClassTensorOp,
    ElemA, cutlass::layout::RowMajor, 128 / cutlass::sizeof_bits<ElemA>::value,
    ElemB, cutlass::layout::ColumnMajor, 128 / cutlass::sizeof_bits<ElemB>::value,
    Acc,
    TileShape, ClusterShape,
    cutlass::gemm::collective::StageCount<4>,
    cutlass::gemm::collective::KernelScheduleAuto
  >::CollectiveOp;

using GemmKernel = cutlass::gemm::kernel::GemmUniversal<
    cute::Shape<int,int,int,int>,
    CollectiveMainloop,
    CollectiveEpilogue
>;
using Gemm = cutlass::gemm::device::GemmUniversalAdapter<GemmKernel>;

// Force the device kernel symbol into the cubin without needing a host main.
auto* _anchor = &cutlass::device_kernel<GemmKernel>;


// ===== COMPILED SASS (sm_90a) =====

	.target	sm_90a

	.elftype	@"ET_EXEC"


//--------------------- .note.nv.tkinfo           --------------------------
	.section	.note.nv.tkinfo,"",@"SHT_NOTE"
	.sectionflags	@"SHF_NOTE_NV_TKINFO"
	.tkinfo
        /*0018*/ 	.word	0x00000002
        /*0030*/ 	.string	""
        /*0030*/ 	.string	"ptxas"
        /*0030*/ 	.string	"Cuda compilation tools, release 13.0, V13.0.88"
        /*0030*/ 	.string	"Build cuda_13.0.r13.0/compiler.36424714_0"
        /*0030*/ 	.string	"-arch sm_90a -m 64 "



//--------------------- .note.nv.cuinfo           --------------------------
	.section	.note.nv.cuinfo,"",@"SHT_NOTE"
	.sectionflags	@"SHF_NOTE_NV_CUINFO"
        /*0018*/ 	.short	0x0002
        /*001a*/ 	.short	0x005a
        /*001c*/ 	.short	0x0082
	.zero		2


//--------------------- .nv.info                  --------------------------
	.section	.nv.info,"",@"SHT_CUDA_INFO"
	.align	4


	//----- nvinfo : EIATTR_REGCOUNT
	.align		4
        /*0000*/ 	.byte	0x04, 0x2f
        /*0002*/ 	.short	(.L_15 - .L_14)
	.align		4
.L_14:
        /*0004*/ 	.word	index@(_ZN7cutlass13device_kernelINS_4gemm6kernel13GemmUniversalIN4cute5tupleIJiiiiEEENS1_10collective13CollectiveMmaINS1_34MainloopSm90TmaGmmaWarpSpecializedILi4ENS5_IJNS4_1CILi2EEENSA_ILi1EEESC_EEENS1_35KernelTmaWarpSpecializedCooperativeEEENS5_IJNSA_ILi256EEENSA_ILi64EEESH_EEEaNS5_IJlSC_lEEEaSJ_NS4_8TiledMMAINS4_8MMA_AtomIJNS4_4SM904GMMA26MMA_64x64x32_S32S8S8_SS_TNEEEENS4_6LayoutISD_NS5_IJSC_NSA_ILi0EEESR_EEEEENS5_IJNS4_10UnderscoreESU_SU_EEEEENS4_13SM90_TMA_LOADENS4_14ComposedLayoutINS4_7SwizzleILi2ELi4ELi3EEENS4_18smem_ptr_flag_bitsILi8EEENSQ_INS5_IJNSA_ILi8EEESH_EEENS5_IJSH_SC_EEEEEEEvNS4_8identityENS4_23SM90_TMA_LOAD_MULTICASTES17_vS18_EENS_8epilogue10collective6detail29Sm90TmaWarpSpecializedAdapterINS1C_15DefaultEpilogueIaSJ_SJ_NS1B_6thread17LinearCombinationIaLi1EiiLNS1G_9ScaleType4KindE0ELNS_15FloatRoundStyleE2EaEENS1_15EpilogueDefaultEEEEEvvEEEEvNT_6ParamsE)
        /*0008*/ 	.word	0x000000a8


	//----- nvinfo : EIATTR_FRAME_SIZE
	.align		4
.L_15:
        /*000c*/ 	.byte	0x04, 0x11
        /*000e*/ 	.short	(.L_17 - .L_16)
	.align		4
.L_16:
        /*0010*/ 	.word	index@(_ZN7cutlass13device_kernelINS_4gemm6kernel13GemmUniversalIN4cute5tupleIJiiiiEEENS1_10collective13CollectiveMmaINS1_34MainloopSm90TmaGmmaWarpSpecializedILi4ENS5_IJNS4_1CILi2EEENSA_ILi1EEESC_EEENS1_35KernelTmaWarpSpecializedCooperativeEEENS5_IJNSA_ILi256EEENSA_ILi64EEESH_EEEaNS5_IJlSC_lEEEaSJ_NS4_8TiledMMAINS4_8MMA_AtomIJNS4_4SM904GMMA26MMA_64x64x32_S32S8S8_SS_TNEEEENS4_6LayoutISD_NS5_IJSC_NSA_ILi0EEESR_EEEEENS5_IJNS4_10UnderscoreESU_SU_EEEEENS4_13SM90_TMA_LOADENS4_14ComposedLayoutINS4_7SwizzleILi2ELi4ELi3EEENS4_18smem_ptr_flag_bitsILi8EEENSQ_INS5_IJNSA_ILi8EEESH_EEENS5_IJSH_SC_EEEEEEEvNS4_8identityENS4_23SM90_TMA_LOAD_MULTICASTES17_vS18_EENS_8epilogue10collective6detail29Sm90TmaWarpSpecializedAdapterINS1C_15DefaultEpilogueIaSJ_SJ_NS1B_6thread17LinearCombinationIaLi1EiiLNS1G_9ScaleType4KindE0ELNS_15FloatRoundStyleE2EaEENS1_15EpilogueDefaultEEEEEvvEEEEvNT_6ParamsE)
        /*0014*/ 	.word	0x00000000


	//----- nvinfo : EIATTR_MIN_STACK_SIZE
	.align		4
.L_17:
        /*0018*/ 	.byte	0x04, 0x12
        /*001a*/ 	.short	(.L_19 - .L_18)
	.align		4
.L_18:
        /*001c*/ 	.word	index@(_ZN7cutlass13device_kernelINS_4gemm6kernel13GemmUniversalIN4cute5tupleIJiiiiEEENS1_10collective13CollectiveMmaINS1_34MainloopSm90TmaGmmaWarpSpecializedILi4ENS5_IJNS4_1CILi2EEENSA_ILi1EEESC_EEENS1_35KernelTmaWarpSpecializedCooperativeEEENS5_IJNSA_ILi256EEENSA_ILi64EEESH_EEEaNS5_IJlSC_lEEEaSJ_NS4_8TiledMMAINS4_8MMA_AtomIJNS4_4SM904GMMA26MMA_64x64x32_S32S8S8_SS_TNEEEENS4_6LayoutISD_NS5_IJSC_NSA_ILi0EEESR_EEEEENS5_IJNS4_10UnderscoreESU_SU_EEEEENS4_13SM90_TMA_LOADENS4_14ComposedLayoutINS4_7SwizzleILi2ELi4ELi3EEENS4_18smem_ptr_flag_bitsILi8EEENSQ_INS5_IJNSA_ILi8EEESH_EEENS5_IJSH_SC_EEEEEEEvNS4_8identityENS4_23SM90_TMA_LOAD_MULTICASTES17_vS18_EENS_8epilogue10collective6detail29Sm90TmaWarpSpecializedAdapterINS1C_15DefaultEpilogueIaSJ_SJ_NS1B_6thread17LinearCombinationIaLi1EiiLNS1G_9ScaleType4KindE0ELNS_15FloatRoundStyleE2EaEENS1_15EpilogueDefaultEEEEEvvEEEEvNT_6ParamsE)
        /*0020*/ 	.word	0x00000000
.L_19:


//--------------------- .nv.compat                --------------------------
	.section	.nv.compat,"",@"SHT_CUDA_COMPAT_INFO"
	.align	4
        /*0000*/ 	.byte	0x02, 0x09, 0x01, 0x00, 0x02, 0x02, 0x04, 0x00, 0x02, 0x05, 0x05, 0x00, 0x03, 0x07, 0x01, 0x01
        /*0010*/ 	.byte	0x02, 0x03, 0x01, 0x00, 0x02, 0x06, 0x01, 0x00, 0x04, 0x0b, 0x08, 0x00, 0x00, 0x00, 0x00, 0x00
        /*0020*/ 	.byte	0x00, 0x00, 0x00, 0x00


//--------------------- .nv.info._ZN7cutlass13device_kernelINS_4gemm6kernel13GemmUniversalIN4cute5tupleIJiiiiEEENS1_10collective13CollectiveMmaINS1_34MainloopSm90TmaGmmaWarpSpecializedILi4ENS5_IJNS4_1CILi2EEENSA_ILi1EEESC_EEENS1_35KernelTmaWarpSpecializedCooperativeEEENS5_IJNSA_ILi256EEENSA_ILi64EEESH_EEEaNS5_IJlSC_lEEEaSJ_NS4_8TiledMMAINS4_8MMA_AtomIJNS4_4SM904GMMA26MMA_64x64x32_S32S8S8_SS_TNEEEENS4_6LayoutISD_NS5_IJSC_NSA_ILi0EEESR_EEEEENS5_IJNS4_10UnderscoreESU_SU_EEEEENS4_13SM90_TMA_LOADENS4_14ComposedLayoutINS4_7SwizzleILi2ELi4ELi3EEENS4_18smem_ptr_flag_bitsILi8EEENSQ_INS5_IJNSA_ILi8EEESH_EEENS5_IJSH_SC_EEEEEEEvNS4_8identityENS4_23SM90_TMA_LOAD_MULTICASTES17_vS18_EENS_8epilogue10collective6detail29Sm90TmaWarpSpecializedAdapterINS1C_15DefaultEpilogueIaSJ_SJ_NS1B_6thread17LinearCombinationIaLi1EiiLNS1G_9ScaleType4KindE0ELNS_15FloatRoundStyleE2EaEENS1_15EpilogueDefaultEEEEEvvEEEEvNT_6ParamsE --------------------------
	.section	.nv.info._ZN7cutlass13device_kernelINS_4gemm6kernel13GemmUniversalIN4cute5tupleIJiiiiEEENS1_10collective13CollectiveMmaINS1_34MainloopSm90TmaGmmaWarpSpecializedILi4ENS5_IJNS4_1CILi2EEENSA_ILi1EEESC_EEENS1_35KernelTmaWarpSpecializedCooperativeEEENS5_IJNSA_ILi256EEENSA_ILi64EEESH_EEEaNS5_IJlSC_lEEEaSJ_NS4_8TiledMMAINS4_8MMA_AtomIJNS4_4SM904GMMA26MMA_64x64x32_S32S8S8_SS_TNEEEENS4_6LayoutISD_NS5_IJSC_NSA_ILi0EEESR_EEEEENS5_IJNS4_10UnderscoreESU_SU_EEEEENS4_13SM90_TMA_LOADENS4_14ComposedLayoutINS4_7SwizzleILi2ELi4ELi3EEENS4_18smem_ptr_flag_bitsILi8EEENSQ_INS5_IJNSA_ILi8EEESH_EEENS5_IJSH_SC_EEEEEEEvNS4_8identityENS4_23SM90_TMA_LOAD_MULTICASTES17_vS18_EENS_8epilogue10collective6detail29Sm90TmaWarpSpecializedAdapterINS1C_15DefaultEpilogueIaSJ_SJ_NS1B_6thread17LinearCombinationIaLi1EiiLNS1G_9ScaleType4KindE0ELNS_15FloatRoundStyleE2EaEENS1_15EpilogueDefaultEEEEEvvEEEEvNT_6ParamsE,"",@"SHT_CUDA_INFO"
	.sectionflags	@""
	.align	4


	//----- nvinfo : EIATTR_CUDA_API_VERSION
	.align		4
        /*0000*/ 	.byte	0x04, 0x37
        /*0002*/ 	.short	(.L_21 - .L_20)
.L_20:
        /*0004*/ 	.word	0x00000082


	//----- nvinfo : EIATTR_KPARAM_INFO
	.align		4
.L_21:
        /*0008*/ 	.byte	0x04, 0x17
        /*000a*/ 	.short	(.L_23 - .L_22)
.L_22:
        /*000c*/ 	.word	0x00000000
        /*0010*/ 	.short	0x0000
        /*0012*/ 	.short	0x0070
        /*0014*/ 	.byte	0x00, 0xf0, 0x01, 0x10


	//----- nvinfo : EIATTR_SPARSE_MMA_MASK
	.align		4
.L_23:
        /*0018*/ 	.byte	0x03, 0x50
        /*001a*/ 	.short	0x0000


	//----- nvinfo : EIATTR_MAXREG_COUNT
	.align		4
        /*001c*/ 	.byte	0x03, 0x1b
        /*001e*/ 	.short	0x00a8


	//----- nvinfo : EIATTR_NUM_BARRIERS
	.align		4
        /*0020*/ 	.byte	0x02, 0x4c
        /*0022*/ 	.byte	0x01
	.zero		1


	//----- nvinfo : EIATTR_EXTERNS
	.align		4
        /*0024*/ 	.byte	0x04, 0x0f
        /*0026*/ 	.short	(.L_25 - .L_24)


	//   ....[0]....
	.align		4
.L_24:
        /*0028*/ 	.word	index@(__assertfail)


	//----- nvinfo : EIATTR_MERCURY_ISA_VERSION
	.align		4
.L_25:
        /*002c*/ 	.byte	0x03, 0x5f
        /*002e*/ 	.short	0x0101


	//----- nvinfo : EIATTR_INT_WARP_WIDE_INSTR_OFFSETS
	.align		4
        /*0030*/ 	.byte	0x04, 0x31
        /*0032*/ 	.short	(.L_27 - .L_26)


	//   ....[0]....
.L_26:
        /*0034*/ 	.word	0x00000490


	//   ....[1]....
        /*0038*/ 	.word	0x000005b0


	//   ....[2]....
        /*003c*/ 	.word	0x000006b0


	//   ....[3]....
        /*0040*/ 	.word	0x00001e80


	//----- nvinfo : EIATTR_COOP_GROUP_MASK_REGIDS
	.align		4
.L_27:
        /*0044*/ 	.byte	0x04, 0x29
        /*0046*/ 	.short	(.L_29 - .L_28)


	//   ....[0]....
.L_28:
        /*0048*/ 	.word	0xffffffff


	//   ....[1]....
        /*004c*/ 	.word	0xffffffff


	//   ....[2]....
        /*0050*/ 	.word	0xffffffff


	//   ....[3]....
        /*0054*/ 	.word	0xffffffff


	//   ....[4]....
        /*0058*/ 	.word	0xffffffff


	//   ....[5]....
        /*005c*/ 	.word	0xffffffff


	//----- nvinfo : EIATTR_COOP_GROUP_INSTR_OFFSETS
	.align		4
.L_29:
        /*0060*/ 	.byte	0x04, 0x28
        /*0062*/ 	.short	(.L_31 - .L_30)


	//   ....[0]....
.L_30:
        /*0064*/ 	.word	0x00000060


	//   ....[1]....
        /*0068*/ 	.word	0x00000070


	//   ....[2]....
        /*006c*/ 	.word	0x00000130


	//   ....[3]....
        /*0070*/ 	.word	0x000002d0


	//   ....[4]....
        /*0074*/ 	.word	0x00000800


	//   ....[5]....
        /*0078*/ 	.word	0x00001430


	//----- nvinfo : EIATTR_REG_RECONFIG
	.align		4
.L_31:
        /*007c*/ 	.byte	0x01, 0x54
	.zero		2


	//----- nvinfo : EIATTR_SYSCALL_OFFSETS
	.align		4
        /*0080*/ 	.byte	0x04, 0x46
        /*0082*/ 	.short	(.L_33 - .L_32)


	//   ....[0]....
.L_32:
        /*0084*/ 	.word	0x00001620


	//----- nvinfo : EIATTR_MBARRIER_INSTR_OFFSETS
	.align		4
.L_33:
        /*0088*/ 	.byte	0x04, 0x39
        /*008a*/ 	.short	(.L_35 - .L_34)


	//   ....[0]....
.L_34:
        /*008c*/ 	.word	0x00000230
        /*0090*/ 	.word	0x000000ff
        /*0094*/ 	.word	0x00000000
        /*0098*/ 	.short	0x0100
        /*009a*/ 	.byte	0x08
	.zero		1


	//   ....[1]....
        /*009c*/ 	.word	0x00000240
        /*00a0*/ 	.word	0x000000ff
        /*00a4*/ 	.word	0x00000020
        /*00a8*/ 	.short	0x0100
        /*00aa*/ 	.byte	0x08
	.zero		1


	//   ....[2]....
        /*00ac*/ 	.word	0x00000250
        /*00b0*/ 	.word	0x000000ff
        /*00b4*/ 	.word	0x00000008
        /*00b8*/ 	.short	0x0100
        /*00ba*/ 	.byte	0x08
	.zero		1


	//   ....[3]....
        /*00bc*/ 	.word	0x00000260
        /*00c0*/ 	.word	0x000000ff
        /*00c4*/ 	.word	0x00000028
        /*00c8*/ 	.short	0x0100
        /*00ca*/ 	.byte	0x08
	.zero		1


	//   ....[4]....
        /*00cc*/ 	.word	0x00000270
        /*00d0*/ 	.word	0x000000ff
        /*00d4*/ 	.word	0x00000010
        /*00d8*/ 	.short	0x0100
        /*00da*/ 	.byte	0x08
	.zero		1


	//   ....[5]....
        /*00dc*/ 	.word	0x00000280
        /*00e0*/ 	.word	0x000000ff
        /*00e4*/ 	.word	0x00000030
        /*00e8*/ 	.short	0x0100
        /*00ea*/ 	.byte	0x08
	.zero		1


	//   ....[6]....
        /*00ec*/ 	.word	0x00000290
        /*00f0*/ 	.word	0x000000ff
        /*00f4*/ 	.word	0x00000018
        /*00f8*/ 	.short	0x0100
        /*00fa*/ 	.byte	0x08
	.zero		1


	//   ....[7]....
        /*00fc*/ 	.word	0x000002a0
        /*0100*/ 	.word	0x000000ff
        /*0104*/ 	.word	0x00000038
        /*0108*/ 	.short	0x0100
        /*010a*/ 	.byte	0x08
	.zero		1


	//   ....[8]....
        /*010c*/ 	.word	0x00000730
        /*0110*/ 	.word	0x000000ff
        /*0114*/ 	.word	0x00000050
        /*0118*/ 	.short	0x0100
        /*011a*/ 	.byte	0x06
	.zero		1


	//   ....[9]....
        /*011c*/ 	.word	0x000007b0
        /*0120*/ 	.word	0x000000ff
        /*0124*/ 	.word	0x00000058
        /*0128*/ 	.short	0x0100
        /*012a*/ 	.byte	0x06
	.zero		1


	//   ....[10]....
        /*012c*/ 	.word	0x000016f0
        /*0130*/ 	.word	0x00000003
        /*0134*/ 	.word	0x00000000
        /*0138*/ 	.short	0x010a
        /*013a*/ 	.byte	0x3f
	.zero		1


	//   ....[11]....
        /*013c*/ 	.word	0x00001750
        /*0140*/ 	.word	0x00000003
        /*0144*/ 	.word	0x00000000
        /*0148*/ 	.short	0x010a
        /*014a*/ 	.byte	0x3f
	.zero		1


	//   ....[12]....
        /*014c*/ 	.word	0x00001ab0
        /*0150*/ 	.word	0x00000005
        /*0154*/ 	.word	0x00000000
        /*0158*/ 	.short	0x010a
        /*015a*/ 	.byte	0x3f
	.zero		1


	//   ....[13]....
        /*015c*/ 	.word	0x00001af0
        /*0160*/ 	.word	0x00000005
        /*0164*/ 	.word	0x00000000
        /*0168*/ 	.short	0x010a
        /*016a*/ 	.byte	0x3f
	.zero		1


	//   ....[14]....
        /*016c*/ 	.word	0x00001d30
        /*0170*/ 	.word	0x00000004
        /*0174*/ 	.word	0x00000000
        /*0178*/ 	.short	0x0101
        /*017a*/ 	.byte	0x3f
	.zero		1


	//   ....[15]....
        /*017c*/ 	.word	0x00001ef0
        /*0180*/ 	.word	0x00000000
        /*0184*/ 	.word	0x00000000
        /*0188*/ 	.short	0x0101
        /*018a*/ 	.byte	0x3f
	.zero		1


	//   ....[16]....
        /*018c*/ 	.word	0x00006370
        /*0190*/ 	.word	0x00000017
        /*0194*/ 	.word	0x00000020
        /*0198*/ 	.short	0x010a
        /*019a*/ 	.byte	0x3f
	.zero		1


	//   ....[17]....
        /*019c*/ 	.word	0x00006730
        /*01a0*/ 	.word	0x00000005
        /*01a4*/ 	.word	0x00000058
        /*01a8*/ 	.short	0x0101
        /*01aa*/ 	.byte	0x3f
	.zero		1


	//   ....[18]....
        /*01ac*/ 	.word	0x00006e50
        /*01b0*/ 	.word	0x00000007
        /*01b4*/ 	.word	0x00000000
        /*01b8*/ 	.short	0x010a
        /*01ba*/ 	.byte	0x3f
	.zero		1


	//   ....[19]....
        /*01bc*/ 	.word	0x00006ed0
        /*01c0*/ 	.word	0x00000006
        /*01c4*/ 	.word	0x00000000
        /*01c8*/ 	.short	0x010a
        /*01ca*/ 	.byte	0x3f
	.zero		1


	//   ....[20]....
        /*01cc*/ 	.word	0x00006f60
        /*01d0*/ 	.word	0x00000007
        /*01d4*/ 	.word	0x00000000
        /*01d8*/ 	.short	0x010a
        /*01da*/ 	.byte	0x3f
	.zero		1


	//   ....[21]....
        /*01dc*/ 	.word	0x00006ff0
        /*01e0*/ 	.word	0x00000005
        /*01e4*/ 	.word	0x00000000
        /*01e8*/ 	.short	0x010a
        /*01ea*/ 	.byte	0x3f
	.zero		1


	//   ....[22]....
        /*01ec*/ 	.word	0x00007050
        /*01f0*/ 	.word	0x00000003
        /*01f4*/ 	.word	0x00000000
        /*01f8*/ 	.short	0x010a
        /*01fa*/ 	.byte	0x3f
	.zero		1


	//   ....[23]....
        /*01fc*/ 	.word	0x000070a0
        /*0200*/ 	.word	0x00000005
        /*0204*/ 	.word	0x00000000
        /*0208*/ 	.short	0x010a
        /*020a*/ 	.byte	0x3f
	.zero		1


	//   ....[24]....
        /*020c*/ 	.word	0x00007170
        /*0210*/ 	.word	0x00000017
        /*0214*/ 	.word	0x00000020
        /*0218*/ 	.short	0x010a
        /*021a*/ 	.byte	0x3f
	.zero		1


	//   ....[25]....
        /*021c*/ 	.word	0x00007240
        /*0220*/ 	.word	0x00000007
        /*0224*/ 	.word	0x00000000
        /*0228*/ 	.short	0x010a
        /*022a*/ 	.byte	0x3f
	.zero		1


	//   ....[26]....
        /*022c*/ 	.word	0x00007290
        /*0230*/ 	.word	0x00000006
        /*0234*/ 	.word	0x00000000
        /*0238*/ 	.short	0x010a
        /*023a*/ 	.byte	0x3f
	.zero		1


	//   ....[27]....
        /*023c*/ 	.word	0x000072e0
        /*0240*/ 	.word	0x00000007
        /*0244*/ 	.word	0x00000000
        /*0248*/ 	.short	0x010a
        /*024a*/ 	.byte	0x3f
	.zero		1


	//----- nvinfo : EIATTR_NUM_MBARRIERS
	.align		4
.L_35:
        /*024c*/ 	.byte	0x03, 0x38
        /*024e*/ 	.short	0x000a


	//----- nvinfo : EIATTR_EXIT_INSTR_OFFSETS
	.align		4
        /*0250*/ 	.byte	0x04, 0x1c
        /*0252*/ 	.short	(.L_37 - .L_36)


	//   ....[0]....
.L_36:
        /*0254*/ 	.word	0x000009d0


	//   ....[1]....
        /*0258*/ 	.word	0x000011f0


	//   ....[2]....
        /*025c*/ 	.word	0x00005ae0


	//   ....[3]....
        /*0260*/ 	.word	0x00006040


	//   ....[4]....
        /*0264*/ 	.word	0x00007040


	//----- nvinfo : EIATTR_MAX_THREADS
	.align		4
.L_37:
        /*0268*/ 	.byte	0x04, 0x05
        /*026a*/ 	.short	(.L_39 - .L_38)
.L_38:
        /*026c*/ 	.word	0x00000180
        /*0270*/ 	.word	0x00000001
        /*0274*/ 	.word	0x00000001


	//----- nvinfo : EIATTR_CRS_STACK_SIZE
	.align		4
.L_39:
        /*0278*/ 	.byte	0x04, 0x1e
        /*027a*/ 	.short	(.L_41 - .L_40)
.L_40:
        /*027c*/ 	.word	0x00000000


	//----- nvinfo : EIATTR_CBANK_PARAM_SIZE
	.align		4
.L_41:
        /*0280*/ 	.byte	0x03, 0x19
        /*0282*/ 	.short	0x0470


	//----- nvinfo : EIATTR_PARAM_CBANK
	.align		4
        /*0284*/ 	.byte	0x04, 0x0a
        /*0286*/ 	.short	(.L_43 - .L_42)
	.align		4
.L_42:
        /*0288*/ 	.word	index@(.nv.constant0._ZN7cutlass13device_kernelINS_4gemm6kernel13GemmUniversalIN4cute5tupleIJiiiiEEENS1_10collective13CollectiveMmaINS1_34MainloopSm90TmaGmmaWarpSpecializedILi4ENS5_IJNS4_1CILi2EEENSA_ILi1EEESC_EEENS1_35KernelTmaWarpSpecializedCooperativeEEENS5_IJNSA_ILi256EEENSA_ILi64EEESH_EEEaNS5_IJlSC_lEEEaSJ_NS4_8TiledMMAINS4_8MMA_AtomIJNS4_4SM904GMMA26MMA_64x64x32_S32S8S8_SS_TNEEEENS4_6LayoutISD_NS5_IJSC_NSA_ILi0EEESR_EEEEENS5_IJNS4_10UnderscoreESU_SU_EEEEENS4_13SM90_TMA_LOADENS4_14ComposedLayoutINS4_7SwizzleILi2ELi4ELi3EEENS4_18smem_ptr_flag_bitsILi8EEENSQ_INS5_IJNSA_ILi8EEESH_EEENS5_IJSH_SC_EEEEEEEvNS4_8identityENS4_23SM90_TMA_LOAD_MULTICASTES17_vS18_EENS_8epilogue10collective6detail29Sm90TmaWarpSpecializedAdapterINS1C_15DefaultEpilogueIaSJ_SJ_NS1B_6thread17LinearCombinationIaLi1EiiLNS1G_9ScaleType4KindE0ELNS_15FloatRoundStyleE2EaEENS1_15EpilogueDefaultEEEEEvvEEEEvNT_6ParamsE)
        /*028c*/ 	.short	0x0210
        /*028e*/ 	.short	0x0470


	//----- nvinfo : EIATTR_SW_WAR
	.align		4
.L_43:
        /*0290*/ 	.byte	0x04, 0x36
        /*0292*/ 	.short	(.L_45 - .L_44)
.L_44:
        /*0294*/ 	.word	0x00000008
.L_45:


//--------------------- .nv.callgraph             --------------------------
	.section	.nv.callgraph,"",@"SHT_CUDA_CALLGRAPH"
	.align	4
	.sectionentsize	8
	.align		4
        /*0000*/ 	.word	0x00000000
	.align		4
        /*0004*/ 	.word	0xffffffff
	.align		4
        /*0008*/ 	.word	index@(_ZN7cutlass13device_kernelINS_4gemm6kernel13GemmUniversalIN4cute5tupleIJiiiiEEENS1_10collective13CollectiveMmaINS1_34MainloopSm90TmaGmmaWarpSpecializedILi4ENS5_IJNS4_1CILi2EEENSA_ILi1EEESC_EEENS1_35KernelTmaWarpSpecializedCooperativeEEENS5_IJNSA_ILi256EEENSA_ILi64EEESH_EEEaNS5_IJlSC_lEEEaSJ_NS4_8TiledMMAINS4_8MMA_AtomIJNS4_4SM904GMMA26MMA_64x64x32_S32S8S8_SS_TNEEEENS4_6LayoutISD_NS5_IJSC_NSA_ILi0EEESR_EEEEENS5_IJNS4_10UnderscoreESU_SU_EEEEENS4_13SM90_TMA_LOADENS4_14ComposedLayoutINS4_7SwizzleILi2ELi4ELi3EEENS4_18smem_ptr_flag_bitsILi8EEENSQ_INS5_IJNSA_ILi8EEESH_EEENS5_IJSH_SC_EEEEEEEvNS4_8identityENS4_23SM90_TMA_LOAD_MULTICASTES17_vS18_EENS_8epilogue10collective6detail29Sm90TmaWarpSpecializedAdapterINS1C_15DefaultEpilogueIaSJ_SJ_NS1B_6thread17LinearCombinationIaLi1EiiLNS1G_9ScaleType4KindE0ELNS_15FloatRoundStyleE2EaEENS1_15EpilogueDefaultEEEEEvvEEEEvNT_6ParamsE)
	.align		4
        /*000c*/ 	.word	index@(__assertfail)
	.align		4
        /*0010*/ 	.word	0x00000000
	.align		4
        /*0014*/ 	.word	0xfffffffe
	.align		4
        /*0018*/ 	.word	0x00000000
	.align		4
        /*001c*/ 	.word	0xfffffffd
	.align		4
        /*0020*/ 	.word	0x00000000
	.align		4
        /*0024*/ 	.word	0xfffffffc


//--------------------- .nv.constant4             --------------------------
	.section	.nv.constant4,"a",@progbits
	.align	8
	.align		8
.nv.constant4:
        /*0000*/ 	.dword	__assertfail
	.align		8
        /*0008*/ 	.dword	__unnamed_1
	.align		8
        /*0010*/ 	.dword	_ZN39_INTERNAL_6e125df8_4_k_cu_cf82e86a_56064cuda3std3__45__cpo5beginE
	.align		8
        /*0018*/ 	.dword	_ZN39_INTERNAL_6e125df8_4_k_cu_cf82e86a_56064cuda3std3__45__cpo3endE
	.align		8
        /*0020*/ 	.dword	_ZN39_INTERNAL_6e125df8_4_k_cu_cf82e86a_56064cuda3std3__45__cpo6cbeginE
	.align		8
        /*0028*/ 	.dword	_ZN39_INTERNAL_6e125df8_4_k_cu_cf82e86a_56064cuda3std3__45__cpo4cendE
	.align		8
        /*0030*/ 	.dword	_ZN39_INTERNAL_6e125df8_4_k_cu_cf82e86a_56064cuda3std3__441_GLOBAL__N__6e125df8_4_k_cu_cf82e86a_56066ignoreE
	.align		8
        /*0038*/ 	.dword	_ZN39_INTERNAL_6e125df8_4_k_cu_cf82e86a_56064cuda3std3__419piecewise_constructE
	.align		8
        /*0040*/ 	.dword	_ZN39_INTERNAL_6e125df8_4_k_cu_cf82e86a_56064cuda3std3__48in_placeE
	.align		8
        /*0048*/ 	.dword	_ZN39_INTERNAL_6e125df8_4_k_cu_cf82e86a_56064cuda3std6ranges3__45__cpo4swapE
	.align		8
        /*0050*/ 	.dword	_ZN39_INTERNAL_6e125df8_4_k_cu_cf82e86a_56064cuda3std6ranges3__45__cpo9iter_moveE
	.align		8
        /*0058*/ 	.dword	_ZN39_INTERNAL_6e125df8_4_k_cu_cf82e86a_56064cute7productE
	.align		8
        /*0060*/ 	.dword	_ZN39_INTERNAL_6e125df8_4_k_cu_cf82e86a_56064cute1_E
	.align		8
        /*0068*/ 	.dword	$str$22
	.align		8
        /*0070*/ 	.dword	$str$23


//--------------------- .text._ZN7cutlass13device_kernelINS_4gemm6kernel13GemmUniversalIN4cute5tupleIJiiiiEEENS1_10collective13CollectiveMmaINS1_34MainloopSm90TmaGmmaWarpSpecializedILi4ENS5_IJNS4_1CILi2EEENSA_ILi1EEESC_EEENS1_35KernelTmaWarpSpecializedCooperativeEEENS5_IJNSA_ILi256EEENSA_ILi64EEESH_EEEaNS5_IJlSC_lEEEaSJ_NS4_8TiledMMAINS4_8MMA_AtomIJNS4_4SM904GMMA26MMA_64x64x32_S32S8S8_SS_TNEEEENS4_6LayoutISD_NS5_IJSC_NSA_ILi0EEESR_EEEEENS5_IJNS4_10UnderscoreESU_SU_EEEEENS4_13SM90_TMA_LOADENS4_14ComposedLayoutINS4_7SwizzleILi2ELi4ELi3EEENS4_18smem_ptr_flag_bitsILi8EEENSQ_INS5_IJNSA_ILi8EEESH_EEENS5_IJSH_SC_EEEEEEEvNS4_8identityENS4_23SM90_TMA_LOAD_MULTICASTES17_vS18_EENS_8epilogue10collective6detail29Sm90TmaWarpSpecializedAdapterINS1C_15DefaultEpilogueIaSJ_SJ_NS1B_6thread17LinearCombinationIaLi1EiiLNS1G_9ScaleType4KindE0ELNS_15FloatRoundStyleE2EaEENS1_15EpilogueDefaultEEEEEvvEEEEvNT_6ParamsE --------------------------
	.section	.text._ZN7cutlass13device_kernelINS_4gemm6kernel13GemmUniversalIN4cute5tupleIJiiiiEEENS1_10collective13CollectiveMmaINS1_34MainloopSm90TmaGmmaWarpSpecializedILi4ENS5_IJNS4_1CILi2EEENSA_ILi1EEESC_EEENS1_35KernelTmaWarpSpecializedCooperativeEEENS5_IJNSA_ILi256EEENSA_ILi64EEESH_EEEaNS5_IJlSC_lEEEaSJ_NS4_8TiledMMAINS4_8MMA_AtomIJNS4_4SM904GMMA26MMA_64x64x32_S32S8S8_SS_TNEEEENS4_6LayoutISD_NS5_IJSC_NSA_ILi0EEESR_EEEEENS5_IJNS4_10UnderscoreESU_SU_EEEEENS4_13SM90_TMA_LOADENS4_14ComposedLayoutINS4_7SwizzleILi2ELi4ELi3EEENS4_18smem_ptr_flag_bitsILi8EEENSQ_INS5_IJNSA_ILi8EEESH_EEENS5_IJSH_SC_EEEEEEEvNS4_8identityENS4_23SM90_TMA_LOAD_MULTICASTES17_vS18_EENS_8epilogue10collective6detail29Sm90TmaWarpSpecializedAdapterINS1C_15DefaultEpilogueIaSJ_SJ_NS1B_6thread17LinearCombinationIaLi1EiiLNS1G_9ScaleType4KindE0ELNS_15FloatRoundStyleE2EaEENS1_15EpilogueDefaultEEEEEvvEEEEvNT_6ParamsE,"ax",@progbits
	.align	128
.text._ZN7cutlass13device_kernelINS_4gemm6kernel13GemmUniversalIN4cute5tupleIJiiiiEEENS1_10collective13CollectiveMmaINS1_34MainloopSm90TmaGmmaWarpSpecializedILi4ENS5_IJNS4_1CILi2EEENSA_ILi1EEESC_EEENS1_35KernelTmaWarpSpecializedCooperativeEEENS5_IJNSA_ILi256EEENSA_ILi64EEESH_EEEaNS5_IJlSC_lEEEaSJ_NS4_8TiledMMAINS4_8MMA_AtomIJNS4_4SM904GMMA26MMA_64x64x32_S32S8S8_SS_TNEEEENS4_6LayoutISD_NS5_IJSC_NSA_ILi0EEESR_EEEEENS5_IJNS4_10UnderscoreESU_SU_EEEEENS4_13SM90_TMA_LOADENS4_14ComposedLayoutINS4_7SwizzleILi2ELi4ELi3EEENS4_18smem_ptr_flag_bitsILi8EEENSQ_INS5_IJNSA_ILi8EEESH_EEENS5_IJSH_SC_EEEEEEEvNS4_8identityENS4_23SM90_TMA_LOAD_MULTICASTES17_vS18_EENS_8epilogue10collective6detail29Sm90TmaWarpSpecializedAdapterINS1C_15DefaultEpilogueIaSJ_SJ_NS1B_6thread17LinearCombinationIaLi1EiiLNS1G_9ScaleType4KindE0ELNS_15FloatRoundStyleE2EaEENS1_15EpilogueDefaultEEEEEvvEEEEvNT_6ParamsE:
        .type           _ZN7cutlass13device_kernelINS_4gemm6kernel13GemmUniversalIN4cute5tupleIJiiiiEEENS1_10collective13CollectiveMmaINS1_34MainloopSm90TmaGmmaWarpSpecializedILi4ENS5_IJNS4_1CILi2EEENSA_ILi1EEESC_EEENS1_35KernelTmaWarpSpecializedCooperativeEEENS5_IJNSA_ILi256EEENSA_ILi64EEESH_EEEaNS5_IJlSC_lEEEaSJ_NS4_8TiledMMAINS4_8MMA_AtomIJNS4_4SM904GMMA26MMA_64x64x32_S32S8S8_SS_TNEEEENS4_6LayoutISD_NS5_IJSC_NSA_ILi0EEESR_EEEEENS5_IJNS4_10UnderscoreESU_SU_EEEEENS4_13SM90_TMA_LOADENS4_14ComposedLayoutINS4_7SwizzleILi2ELi4ELi3EEENS4_18smem_ptr_flag_bitsILi8EEENSQ_INS5_IJNSA_ILi8EEESH_EEENS5_IJSH_SC_EEEEEEEvNS4_8identityENS4_23SM90_TMA_LOAD_MULTICASTES17_vS18_EENS_8epilogue10collective6detail29Sm90TmaWarpSpecializedAdapterINS1C_15DefaultEpilogueIaSJ_SJ_NS1B_6thread17LinearCombinationIaLi1EiiLNS1G_9ScaleType4KindE0ELNS_15FloatRoundStyleE2EaEENS1_15EpilogueDefaultEEEEEvvEEEEvNT_6ParamsE,@function
        .size           _ZN7cutlass13device_kernelINS_4gemm6kernel13GemmUniversalIN4cute5tupleIJiiiiEEENS1_10collective13CollectiveMmaINS1_34MainloopSm90TmaGmmaWarpSpecializedILi4ENS5_IJNS4_1CILi2EEENSA_ILi1EEESC_EEENS1_35KernelTmaWarpSpecializedCooperativeEEENS5_IJNSA_ILi256EEENSA_ILi64EEESH_EEEaNS5_IJlSC_lEEEaSJ_NS4_8TiledMMAINS4_8MMA_AtomIJNS4_4SM904GMMA26MMA_64x64x32_S32S8S8_SS_TNEEEENS4_6LayoutISD_NS5_IJSC_NSA_ILi0EEESR_EEEEENS5_IJNS4_10UnderscoreESU_SU_EEEEENS4_13SM90_TMA_LOADENS4_14ComposedLayoutINS4_7SwizzleILi2ELi4ELi3EEENS4_18smem_ptr_flag_bitsILi8EEENSQ_INS5_IJNSA_ILi8EEESH_EEENS5_IJSH_SC_EEEEEEEvNS4_8identityENS4_23SM90_TMA_LOAD_MULTICASTES17_vS18_EENS_8epilogue10collective6detail29Sm90TmaWarpSpecializedAdapterINS1C_15DefaultEpilogueIaSJ_SJ_NS1B_6thread17LinearCombinationIaLi1EiiLNS1G_9ScaleType4KindE0ELNS_15FloatRoundStyleE2EaEENS1_15EpilogueDefaultEEEEEvvEEEEvNT_6ParamsE,(.L_x_201 - _ZN7cutlass13device_kernelINS_4gemm6kernel13GemmUniversalIN4cute5tupleIJiiiiEEENS1_10collective13CollectiveMmaINS1_34MainloopSm90TmaGmmaWarpSpecializedILi4ENS5_IJNS4_1CILi2EEENSA_ILi1EEESC_EEENS1_35KernelTmaWarpSpecializedCooperativeEEENS5_IJNSA_ILi256EEENSA_ILi64EEESH_EEEaNS5_IJlSC_lEEEaSJ_NS4_8TiledMMAINS4_8MMA_AtomIJNS4_4SM904GMMA26MMA_64x64x32_S32S8S8_SS_TNEEEENS4_6LayoutISD_NS5_IJSC_NSA_ILi0EEESR_EEEEENS5_IJNS4_10UnderscoreESU_SU_EEEEENS4_13SM90_TMA_LOADENS4_14ComposedLayoutINS4_7SwizzleILi2ELi4ELi3EEENS4_18smem_ptr_flag_bitsILi8EEENSQ_INS5_IJNSA_ILi8EEESH_EEENS5_IJSH_SC_EEEEEEEvNS4_8identityENS4_23SM90_TMA_LOAD_MULTICASTES17_vS18_EENS_8epilogue10collective6detail29Sm90TmaWarpSpecializedAdapterINS1C_15DefaultEpilogueIaSJ_SJ_NS1B_6thread17LinearCombinationIaLi1EiiLNS1G_9ScaleType4KindE0ELNS_15FloatRoundStyleE2EaEENS1_15EpilogueDefaultEEEEEvvEEEEvNT_6ParamsE)
        .other          _ZN7cutlass13device_kernelINS_4gemm6kernel13GemmUniversalIN4cute5tupleIJiiiiEEENS1_10collective13CollectiveMmaINS1_34MainloopSm90TmaGmmaWarpSpecializedILi4ENS5_IJNS4_1CILi2EEENSA_ILi1EEESC_EEENS1_35KernelTmaWarpSpecializedCooperativeEEENS5_IJNSA_ILi256EEENSA_ILi64EEESH_EEEaNS5_IJlSC_lEEEaSJ_NS4_8TiledMMAINS4_8MMA_AtomIJNS4_4SM904GMMA26MMA_64x64x32_S32S8S8_SS_TNEEEENS4_6LayoutISD_NS5_IJSC_NSA_ILi0EEESR_EEEEENS5_IJNS4_10UnderscoreESU_SU_EEEEENS4_13SM90_TMA_LOADENS4_14ComposedLayoutINS4_7SwizzleILi2ELi4ELi3EEENS4_18smem_ptr_flag_bitsILi8EEENSQ_INS5_IJNSA_ILi8EEESH_EEENS5_IJSH_SC_EEEEEEEvNS4_8identityENS4_23SM90_TMA_LOAD_MULTICASTES17_vS18_EENS_8epilogue10collective6detail29Sm90TmaWarpSpecializedAdapterINS1C_15DefaultEpilogueIaSJ_SJ_NS1B_6thread17LinearCombinationIaLi1EiiLNS1G_9ScaleType4KindE0ELNS_15FloatRoundStyleE2EaEENS1_15EpilogueDefaultEEEEEvvEEEEvNT_6ParamsE,@"STO_CUDA_ENTRY STV_DEFAULT"
_ZN7cutlass13device_kernelINS_4gemm6kernel13GemmUniversalIN4cute5tupleIJiiiiEEENS1_10collective13CollectiveMmaINS1_34MainloopSm90TmaGmmaWarpSpecializedILi4ENS5_IJNS4_1CILi2EEENSA_ILi1EEESC_EEENS1_35KernelTmaWarpSpecializedCooperativeEEENS5_IJNSA_ILi256EEENSA_ILi64EEESH_EEEaNS5_IJlSC_lEEEaSJ_NS4_8TiledMMAINS4_8MMA_AtomIJNS4_4SM904GMMA26MMA_64x64x32_S32S8S8_SS_TNEEEENS4_6LayoutISD_NS5_IJSC_NSA_ILi0EEESR_EEEEENS5_IJNS4_10UnderscoreESU_SU_EEEEENS4_13SM90_TMA_LOADENS4_14ComposedLayoutINS4_7SwizzleILi2ELi4ELi3EEENS4_18smem_ptr_flag_bitsILi8EEENSQ_INS5_IJNSA_ILi8EEESH_EEENS5_IJSH_SC_EEEEEEEvNS4_8identityENS4_23SM90_TMA_LOAD_MULTICASTES17_vS18_EENS_8epilogue10collective6detail29Sm90TmaWarpSpecializedAdapterINS1C_15DefaultEpilogueIaSJ_SJ_NS1B_6thread17LinearCombinationIaLi1EiiLNS1G_9ScaleType4KindE0ELNS_15FloatRoundStyleE2EaEENS1_15EpilogueDefaultEEEEEvvEEEEvNT_6ParamsE:
[----:B------:R-:W0:Y:S01]  /*0000*/  LDC R1, c[0x0][0x28] ;  /* 0x00000a00ff017b82 */ /* 0x000e220000000800 */
[----:B------:R-:W1:Y:S01]  /*0010*/  S2R R94, SR_TID.X ;  /* 0x00000000005e7919 */ /* 0x000e620000002100 */
[----:B------:R-:W-:Y:S01]  /*0020*/  ELECT P0, URZ, PT ;  /* 0x00000000003f782f */ /* 0x000fe20003800000 */
[----:B------:R-:W-:Y:S01]  /*0030*/  BSSY B0, `(.L_x_0) ;  /* 0x000000f000007945 */ /* 0x000fe20003800000 */
[--C-:B-1----:R-:W-:Y:S02]  /*0040*/  SHF.R.U32.HI R0, RZ, 0x5, R94.reuse ;  /* 0x00000005ff007819 */ /* 0x102fe4000001165e */
[----:B------:R-:W-:-:S03]  /*0050*/  SHF.R.U32.HI R6, RZ, 0x7, R94 ;  /* 0x00000007ff067819 */ /* 0x000fc6000001165e */
[----:B------:R-:W1:Y:S04]  /*0060*/  SHFL.IDX PT, R3, R0, RZ, 0x1f ;  /* 0x00001fff00037589 */ /* 0x000e6800000e0000 */
[----:B------:R2:W3:Y:S01]  /*0070*/  SHFL.IDX PT, R2, R6, RZ, 0x1f ;  /* 0x00001fff06027589 */ /* 0x0004e200000e0000 */
[----:B-1----:R-:W-:-:S13]  /*0080*/  ISETP.NE.OR P0, PT, R3, RZ, !P0 ;  /* 0x000000ff0300720c */ /* 0x002fda0004705670 */
[----:B0-23--:R-:W-:Y:S05]  /*0090*/  @P0 BRA `(.L_x_1) ;  /* 0x0000000000200947 */ /* 0x00dfea0003800000 */
[----:B------:R-:W-:Y:S02]  /*00a0*/  ULDC.64 UR4, c[0x0][0x198] ;  /* 0x0000660000047ab9 */ /* 0x000fe40000000a00 */
[----:B------:R-:W-:Y:S02]  /*00b0*/  UIADD3 UR6, UP0, UR4, 0xf0, URZ ;  /* 0x000000f004067890 */ /* 0x000fe4000ff1e03f */
[----:B------:R-:W-:Y:S02]  /*00c0*/  UIADD3 UR4, UP1, UR4, 0x1f0, URZ ;  /* 0x000001f004047890 */ /* 0x000fe4000ff3e03f */
[----:B------:R-:W-:Y:S02]  /*00d0*/  UIADD3.X UR7, URZ, UR5, URZ, UP0, !UPT ;  /* 0x000000053f077290 */ /* 0x000fe400087fe43f */
[----:B------:R-:W-:-:S07]  /*00e0*/  UIADD3.X UR5, URZ, UR5, URZ, UP1, !UPT ;  /* 0x000000053f057290 */ /* 0x000fce0008ffe43f */
[----:B------:R0:W-:Y:S02]  /*00f0*/  UTMACCTL.PF [UR6] ;  /* 0x00000000060079b9 */ /* 0x0001e40008040000 */
[----:B------:R0:W-:Y:S02]  /*0100*/  UTMACCTL.PF [UR4] ;  /* 0x00000000040079b9 */ /* 0x0001e40008040000 */
[----:B0-----:R-:W-:Y:S01]  /*0110*/  NOP ;  /* 0x0000000000007918 */ /* 0x001fe20000000000 */
.L_x_1:
[----:B------:R-:W-:Y:S05]  /*0120*/  BSYNC B0 ;  /* 0x0000000000007941 */ /* 0x000fea0003800000 */
.L_x_0:
[----:B------:R-:W0:Y:S02]  /*0130*/  SHFL.IDX PT, R5, R0, RZ, 0x1f ;  /* 0x00001fff00057589 */ /* 0x000e2400000e0000 */
[----:B0-----:R-:W-:-:S13]  /*0140*/  ISETP.NE.AND P0, PT, R5, RZ, PT ;  /* 0x000000ff0500720c */ /* 0x001fda0003f05270 */
[----:B------:R-:W-:Y:S05]  /*0150*/  @P0 BRA `(.L_x_2) ;  /* 0x0000000000580947 */ /* 0x000fea0003800000 */
[----:B------:R-:W0:Y:S01]  /*0160*/  S2UR UR8, SR_CgaCtaId ;  /* 0x00000000000879c3 */ /* 0x000e220000008800 */
[----:B------:R-:W-:Y:S01]  /*0170*/  UMOV UR4, 0x400 ;  /* 0x0000040000047882 */ /* 0x000fe20000000000 */
[----:B------:R-:W-:Y:S01]  /*0180*/  UMOV UR5, 0x1 ;  /* 0x0000000100057882 */ /* 0x000fe20000000000 */
[----:B------:R-:W-:Y:S01]  /*0190*/  UMOV UR6, 0x4 ;  /* 0x0000000400067882 */ /* 0x000fe20000000000 */
[----:B------:R-:W-:Y:S01]  /*01a0*/  ELECT P0, URZ, PT ;  /* 0x00000000003f782f */ /* 0x000fe20003800000 */
[----:B------:R-:W-:-:S04]  /*01b0*/  UIADD3 UR6, -UR6, 0x100000, URZ ;  /* 0x0010000006067890 */ /* 0x000fc8000fffe13f */
[----:B------:R-:W-:Y:S02]  /*01c0*/  USHF.L.U32 UR7, UR6, 0xb, URZ ;  /* 0x0000000b06077899 */ /* 0x000fe4000800063f */
[----:B------:R-:W-:Y:S02]  /*01d0*/  USHF.L.U32 UR6, UR6, 0x1, URZ ;  /* 0x0000000106067899 */ /* 0x000fe4000800063f */
[----:B0-----:R-:W-:Y:S02]  /*01e0*/  ULEA UR8, UR8, UR4, 0x18 ;  /* 0x0000000408087291 */ /* 0x001fe4000f8ec03f */
[----:B------:R-:W-:-:S04]  /*01f0*/  UIADD3 UR4, -UR5, 0x100000, URZ ;  /* 0x0010000005047890 */ /* 0x000fc8000fffe13f */
[----:B------:R-:W-:Y:S02]  /*0200*/  USHF.L.U32 UR5, UR4, 0xb, URZ ;  /* 0x0000000b04057899 */ /* 0x000fe4000800063f */
[----:B------:R-:W-:Y:S01]  /*0210*/  USHF.L.U32 UR4, UR4, 0x1, URZ ;  /* 0x0000000104047899 */ /* 0x000fe2000800063f */
[----:B------:R-:W0:Y:S11]  /*0220*/  FENCE.VIEW.ASYNC.S ;  /* 0x00000000000073c6 */ /* 0x000e360000000000 */
[----:B0-----:R0:W1:Y:S01]  /*0230*/  SYNCS.EXCH.64 URZ, [UR8], UR4 ;  /* 0x00000004083f75b2 */ /* 0x0010620008000100 */
[----:B------:R0:W2:Y:S01]  /*0240*/  SYNCS.EXCH.64 URZ, [UR8+0x20], UR6 ;  /* 0x00002006083f75b2 */ /* 0x0000a20008000100 */
[----:B------:R0:W3:Y:S01]  /*0250*/  SYNCS.EXCH.64 URZ, [UR8+0x8], UR4 ;  /* 0x00000804083f75b2 */ /* 0x0000e20008000100 */
[----:B------:R0:W4:Y:S01]  /*0260*/  SYNCS.EXCH.64 URZ, [UR8+0x28], UR6 ;  /* 0x00002806083f75b2 */ /* 0x0001220008000100 */
[----:B------:R0:W0:Y:S01]  /*0270*/  SYNCS.EXCH.64 URZ, [UR8+0x10], UR4 ;  /* 0x00001004083f75b2 */ /* 0x0000220008000100 */
[----:B------:R0:W0:Y:S01]  /*0280*/  SYNCS.EXCH.64 URZ, [UR8+0x30], UR6 ;  /* 0x00003006083f75b2 */ /* 0x0000220008000100 */
[----:B------:R0:W0:Y:S01]  /*0290*/  SYNCS.EXCH.64 URZ, [UR8+0x18], UR4 ;  /* 0x00001804083f75b2 */ /* 0x0000220008000100 */
[----:B------:R0:W0:Y:S01]  /*02a0*/  SYNCS.EXCH.64 URZ, [UR8+0x38], UR6 ;  /* 0x00003806083f75b2 */ /* 0x0000220008000100 */
[----:B------:R-:W-:Y:S01]  /*02b0*/  NOP ;  /* 0x0000000000007918 */ /* 0x000fe20000000000 */
.L_x_2:
[----:B------:R-:W-:Y:S01]  /*02c0*/  SHF.R.S32.HI R7, RZ, 0x1f, R94 ;  /* 0x0000001fff077819 */ /* 0x000fe2000001145e */
[----:B------:R-:W5:Y:S01]  /*02d0*/  SHFL.IDX PT, R0, R0, RZ, 0x1f ;  /* 0x00001fff00007589 */ /* 0x000f6200000e0000 */
[----:B0-----:R-:W0:Y:S01]  /*02e0*/  S2UR UR8, SR_CTAID.X ;  /* 0x00000000000879c3 */ /* 0x001e220000002500 */
[----:B------:R-:W-:Y:S02]  /*02f0*/  ELECT P0, URZ, PT ;  /* 0x00000000003f782f */ /* 0x000fe40003800000 */
[----:B------:R-:W-:Y:S01]  /*0300*/  LEA.HI R7, R7, R94, RZ, 0x7 ;  /* 0x0000005e07077211 */ /* 0x000fe200078f38ff */
[----:B------:R-:W1:Y:S01]  /*0310*/  S2R R4, SR_CTAID.Y ;  /* 0x0000000000047919 */ /* 0x000e620000002600 */
[----:B------:R-:W-:Y:S01]  /*0320*/  SHF.R.S32.HI R10, RZ, 0x1f, R5 ;  /* 0x0000001fff0a7819 */ /* 0x000fe20000011405 */
[----:B------:R-:W-:Y:S01]  /*0330*/  ULDC UR4, c[0x0][0x150] ;  /* 0x0000540000047ab9 */ /* 0x000fe20000000800 */
[----:B------:R-:W-:Y:S01]  /*0340*/  LOP3.LUT R7, R7, 0xffffff80, RZ, 0xc0, !PT ;  /* 0xffffff8007077812 */ /* 0x000fe200078ec0ff */
[----:B------:R-:W-:Y:S01]  /*0350*/  NOP ;  /* 0x0000000000007918 */ /* 0x000fe20000000000 */
[----:B------:R-:W-:Y:S01]  /*0360*/  LEA.HI R10, R10, R5, RZ, 0x2 ;  /* 0x000000050a0a7211 */ /* 0x000fe200078f10ff */
[----:B------:R-:W2:Y:S01]  /*0370*/  LDC R12, c[0x0][0x144] ;  /* 0x00005100ff0c7b82 */ /* 0x000ea20000000800 */
[----:B------:R-:W-:Y:S01]  /*0380*/  NOP ;  /* 0x0000000000007918 */ /* 0x000fe20000000000 */
[----:B------:R-:W-:Y:S01]  /*0390*/  IMAD.IADD R8, R94, 0x1, -R7 ;  /* 0x000000015e087824 */ /* 0x000fe200078e0a07 */
[----:B------:R-:W-:Y:S01]  /*03a0*/  LOP3.LUT R10, R10, 0x3ffffffc, RZ, 0xc0, !PT ;  /* 0x3ffffffc0a0a7812 */ /* 0x000fe200078ec0ff */
[----:B------:R-:W-:Y:S01]  /*03b0*/  IMAD.MOV.U32 R22, RZ, RZ, 0x1 ;  /* 0x00000001ff167424 */ /* 0x000fe200078e00ff */
[----:B------:R-:W-:-:S02]  /*03c0*/  ISETP.NE.AND P3, PT, R2, RZ, PT ;  /* 0x000000ff0200720c */ /* 0x000fc40003f65270 */
[----:B------:R-:W-:Y:S01]  /*03d0*/  SHF.R.S32.HI R7, RZ, 0x1f, R8 ;  /* 0x0000001fff077819 */ /* 0x000fe20000011408 */
[----:B------:R-:W-:Y:S01]  /*03e0*/  IMAD.IADD R10, R5, 0x1, -R10 ;  /* 0x00000001050a7824 */ /* 0x000fe200078e0a0a */
[----:B------:R-:W3:Y:S02]  /*03f0*/  LDC R14, c[0x0][0x140] ;  /* 0x00005000ff0e7b82 */ /* 0x000ee40000000800 */
[----:B------:R-:W-:Y:S02]  /*0400*/  LEA.HI R7, R7, R8, RZ, 0x3 ;  /* 0x0000000807077211 */ /* 0x000fe400078f18ff */
[----:B-----5:R-:W-:Y:S02]  /*0410*/  ISETP.NE.OR P0, PT, R0, RZ, !P0 ;  /* 0x000000ff0000720c */ /* 0x020fe40004705670 */
[----:B------:R-:W-:Y:S02]  /*0420*/  SHF.R.S32.HI R0, RZ, 0x3, R7 ;  /* 0x00000003ff007819 */ /* 0x000fe40000011407 */
[----:B0-----:R-:W-:-:S02]  /*0430*/  I2FP.F32.U32 R9, UR8 ;  /* 0x0000000800097c45 */ /* 0x001fc40008201000 */
[----:B------:R-:W-:-:S03]  /*0440*/  SHF.R.S32.HI R7, RZ, 0x1f, R7 ;  /* 0x0000001fff077819 */ /* 0x000fc60000011407 */
[----:B------:R-:W-:Y:S01]  /*0450*/  FMUL R11, R9, UR4 ;  /* 0x00000004090b7c20 */ /* 0x000fe20008400000 */
[----:B------:R-:W-:Y:S01]  /*0460*/  LEA.HI R7, R7, R0, RZ, 0x2 ;  /* 0x0000000007077211 */ /* 0x000fe200078f10ff */
[----:B------:R-:W-:Y:S01]  /*0470*/  ULDC UR4, c[0x0][0x154] ;  /* 0x0000550000047ab9 */ /* 0x000fe20000000800 */
[----:B-1----:R-:W-:Y:S01]  /*0480*/  I2FP.F32.U32 R13, R4 ;  /* 0x00000004000d7245 */ /* 0x002fe20000201000 */
[----:B------:R-:W-:Y:S01]  /*0490*/  VOTEU.ALL UP0, P0 ;  /* 0x00000000003f7886 */ /* 0x000fe20000000000 */
[----:B------:R-:W-:Y:S01]  /*04a0*/  LOP3.LUT R7, R7, 0xfffffffc, RZ, 0xc0, !PT ;  /* 0xfffffffc07077812 */ /* 0x000fe200078ec0ff */
[----:B------:R-:W0:Y:S01]  /*04b0*/  F2I.U32.TRUNC.NTZ R11, R11 ;  /* 0x0000000b000b7305 */ /* 0x000e22000020f000 */
[----:B------:R-:W1:Y:S01]  /*04c0*/  LDC R9, c[0x0][0x148] ;  /* 0x00005200ff097b82 */ /* 0x000e620000000800 */
[----:B------:R-:W-:Y:S01]  /*04d0*/  FMUL R13, R13, UR4 ;  /* 0x000000040d0d7c20 */ /* 0x000fe20008400000 */
[----:B------:R-:W-:Y:S01]  /*04e0*/  UMOV UR4, 0x20 ;  /* 0x0000002000047882 */ /* 0x000fe20000000000 */
[----:B------:R-:W-:Y:S01]  /*04f0*/  IMAD.IADD R7, R0, 0x1, -R7 ;  /* 0x0000000100077824 */ /* 0x000fe200078e0a07 */
[----:B------:R-:W-:Y:S01]  /*0500*/  SHF.R.S32.HI R0, RZ, 0x1f, R3 ;  /* 0x0000001fff007819 */ /* 0x000fe20000011403 */
[----:B------:R-:W-:Y:S01]  /*0510*/  @!UP0 UMOV UR6, 0x400 ;  /* 0x0000040000068882 */ /* 0x000fe20000000000 */
[----:B------:R-:W-:-:S04]  /*0520*/  @!UP0 UIADD3 UR4, -UR4, 0x100000, URZ ;  /* 0x0010000004048890 */ /* 0x000fc8000fffe13f */
[----:B------:R-:W-:Y:S02]  /*0530*/  @!UP0 USHF.L.U32 UR5, UR4, 0xb, URZ ;  /* 0x0000000b04058899 */ /* 0x000fe4000800063f */
[----:B------:R-:W-:Y:S01]  /*0540*/  @!UP0 USHF.L.U32 UR4, UR4, 0x1, URZ ;  /* 0x0000000104048899 */ /* 0x000fe2000800063f */
[----:B------:R-:W-:Y:S01]  /*0550*/  IMAD R10, R10, 0x4, R7 ;  /* 0x000000040a0a7824 */ /* 0x000fe200078e0207 */
[----:B------:R-:W5:Y:S01]  /*0560*/  @!UP0 S2UR UR7, SR_CgaCtaId ;  /* 0x00000000000789c3 */ /* 0x000f620000008800 */
[----:B------:R-:W4:Y:S01]  /*0570*/  F2I.U32.TRUNC.NTZ R13, R13 ;  /* 0x0000000d000d7305 */ /* 0x000f22000020f000 */
[----:B------:R-:W-:Y:S01]  /*0580*/  LEA.HI R0, R0, R3, RZ, 0x2 ;  /* 0x0000000300007211 */ /* 0x000fe200078f10ff */
[C---:B------:R-:W-:Y:S01]  /*0590*/  IMAD.SHL.U32 R19, R10.reuse, 0x4, RZ ;  /* 0x000000040a137824 */ /* 0x040fe200078e00ff */
[----:B------:R-:W-:Y:S01]  /*05a0*/  LEA.HI R7, R10, R10, RZ, 0x1 ;  /* 0x0000000a0a077211 */ /* 0x000fe200078f08ff */
[----:B------:R-:W-:Y:S01]  /*05b0*/  VOTEU.ALL UP1, P0 ;  /* 0x00000000003f7886 */ /* 0x000fe20000020000 */
[----:B0-----:R-:W-:Y:S01]  /*05c0*/  IMAD.MOV R15, RZ, RZ, -R11 ;  /* 0x000000ffff0f7224 */ /* 0x001fe200078e0a0b */
[----:B------:R-:W-:-:S02]  /*05d0*/  LOP3.LUT R0, R0, 0xfffffffc, RZ, 0xc0, !PT ;  /* 0xfffffffc00007812 */ /* 0x000fc400078ec0ff */
[----:B------:R-:W-:Y:S01]  /*05e0*/  LOP3.LUT R11, R7, 0xfffffffe, RZ, 0xc0, !PT ;  /* 0xfffffffe070b7812 */ /* 0x000fe200078ec0ff */
[----:B--2---:R-:W-:Y:S01]  /*05f0*/  IMAD R7, R12, R15, UR8 ;  /* 0x000000080c077e24 */ /* 0x004fe2000f8e020f */
[----:B------:R-:W-:Y:S01]  /*0600*/  LOP3.LUT R19, R10, 0xc, R19, 0x78, !PT ;  /* 0x0000000c0a137812 */ /* 0x000fe200078e7813 */
[----:B------:R-:W-:Y:S01]  /*0610*/  IMAD.IADD R3, R3, 0x1, -R0 ;  /* 0x0000000103037824 */ /* 0x000fe200078e0a00 */
[----:B---3--:R-:W-:Y:S01]  /*0620*/  ISETP.EQ.U32.AND P2, PT, R14, 0x1, PT ;  /* 0x000000010e00780c */ /* 0x008fe20003f42070 */
[----:B------:R-:W-:Y:S02]  /*0630*/  IMAD.IADD R12, R10, 0x1, -R11 ;  /* 0x000000010a0c7824 */ /* 0x000fe400078e0a0b */
[----:B----4-:R-:W-:Y:S01]  /*0640*/  IMAD.MOV R24, RZ, RZ, -R13 ;  /* 0x000000ffff187224 */ /* 0x010fe200078e0a0d */
[----:B------:R-:W-:Y:S02]  /*0650*/  ISETP.NE.AND P1, PT, R3, 0x3, PT ;  /* 0x000000030300780c */ /* 0x000fe40003f25270 */
[----:B------:R-:W-:Y:S01]  /*0660*/  ISETP.NE.AND P4, PT, R12, R7, PT ;  /* 0x000000070c00720c */ /* 0x000fe20003f85270 */
[----:B-1----:R-:W-:Y:S01]  /*0670*/  IMAD R11, R9, R24, R4 ;  /* 0x00000018090b7224 */ /* 0x002fe200078e0204 */
[----:B------:R-:W-:Y:S01]  /*0680*/  ISETP.EQ.OR P1, PT, R3, RZ, !P1 ;  /* 0x000000ff0300720c */ /* 0x000fe20004f22670 */
[----:B-----5:R-:W-:-:S03]  /*0690*/  @!UP0 ULEA UR6, UR7, UR6, 0x18 ;  /* 0x0000000607068291 */ /* 0x020fc6000f8ec03f */
[----:B------:R-:W-:Y:S01]  /*06a0*/  ISETP.EQ.AND P1, PT, R2, RZ, P1 ;  /* 0x000000ff0200720c */ /* 0x000fe20000f22270 */
[----:B------:R-:W-:Y:S01]  /*06b0*/  VOTEU.ALL UP0, P0 ;  /* 0x00000000003f7886 */ /* 0x000fe20000000000 */
[----:B------:R-:W-:Y:S01]  /*06c0*/  LOP3.LUT P0, RZ, R8, 0x7, RZ, 0xc0, !PT ;  /* 0x0000000708ff7812 */ /* 0x000fe2000780c0ff */
[----:B------:R-:W-:Y:S01]  /*06d0*/  VIADD R8, R2, 0xffffffff ;  /* 0xffffffff02087836 */ /* 0x000fe20000000000 */
[----:B------:R-:W-:Y:S02]  /*06e0*/  SEL R18, RZ, 0x1, !P1 ;  /* 0x00000001ff127807 */ /* 0x000fe40004800000 */
[C---:B------:R-:W-:Y:S02]  /*06f0*/  ISETP.LT.U32.AND P0, PT, R19.reuse, 0x2, !P0 ;  /* 0x000000021300780c */ /* 0x040fe40004701070 */
[----:B------:R-:W-:Y:S02]  /*0700*/  @P4 LEA.HI R0, R19, R19, RZ, 0x1 ;  /* 0x0000001313004211 */ /* 0x000fe400078f08ff */
[----:B------:R-:W-:Y:S01]  /*0710*/  ISETP.GE.U32.AND P6, PT, R8, 0x2, PT ;  /* 0x000000020800780c */ /* 0x000fe20003fc6070 */
[----:B------:R-:W0:Y:S02]  /*0720*/  FENCE.VIEW.ASYNC.S ;  /* 0x00000000000073c6 */ /* 0x000e240000000000 */
[----:B0-----:R0:W1:Y:S01]  /*0730*/  @!UP0 SYNCS.EXCH.64 URZ, [UR6+0x50], UR4 ;  /* 0x00005004063f85b2 */ /* 0x0010620008000100 */
[----:B------:R-:W-:-:S02]  /*0740*/  @P4 SHF.R.S32.HI R0, RZ, 0x1, R0 ;  /* 0x00000001ff004819 */ /* 0x000fc40000011400 */
[----:B------:R-:W-:Y:S02]  /*0750*/  SEL R18, R18, 0x2, P6 ;  /* 0x0000000212127807 */ /* 0x000fe40003000000 */
[----:B------:R-:W-:Y:S02]  /*0760*/  @P4 ISETP.NE.AND P5, PT, R0, R11, PT ;  /* 0x0000000b0000420c */ /* 0x000fe40003fa5270 */
[----:B------:R-:W-:Y:S02]  /*0770*/  SEL R11, RZ, 0x1, !P0 ;  /* 0x00000001ff0b7807 */ /* 0x000fe40004000000 */
[----:B------:R-:W-:Y:S02]  /*0780*/  @P4 SEL R22, RZ, 0x1, P5 ;  /* 0x00000001ff164807 */ /* 0x000fe40002800000 */
[----:B------:R-:W-:Y:S02]  /*0790*/  LOP3.LUT R0, R94, 0x7f, RZ, 0xc0, !PT ;  /* 0x0000007f5e007812 */ /* 0x000fe400078ec0ff */
[----:B------:R-:W-:Y:S01]  /*07a0*/  LOP3.LUT R22, R22, R11, RZ, 0xc0, !PT ;  /* 0x0000000b16167212 */ /* 0x000fe200078ec0ff */
[----:B------:R0:W2:Y:S01]  /*07b0*/  @!UP1 SYNCS.EXCH.64 URZ, [UR6+0x58], UR4 ;  /* 0x00005804063f95b2 */ /* 0x0000a20008000100 */
[----:B------:R-:W-:Y:S01]  /*07c0*/  NOP ;  /* 0x0000000000007918 */ /* 0x000fe20000000000 */
[----:B------:R-:W-:Y:S05]  /*07d0*/  @!P2 BRA `(.L_x_3) ;  /* 0x000000000008a947 */ /* 0x000fea0003800000 */
[----:B-12---:R-:W-:Y:S01]  /*07e0*/  UCGABAR_ARV ;  /* 0x00000000000079c7 */ /* 0x006fe20008000000 */
[----:B------:R-:W-:Y:S05]  /*07f0*/  BRA `(.L_x_4) ;  /* 0x0000000000047947 */ /* 0x000fea0003800000 */
.L_x_3:
[----:B-12---:R-:W-:Y:S01]  /*0800*/  NOP ;  /* 0x0000000000007918 */ /* 0x006fe20000000000 */
.L_x_4:
[----:B------:R-:W1:Y:S01]  /*0810*/  LDC R2, c[0x0][0x65c] ;  /* 0x00019700ff027b82 */ /* 0x000e620000000800 */
[----:B------:R-:W-:Y:S02]  /*0820*/  IMAD.U32 R10, RZ, RZ, UR8 ;  /* 0x00000008ff0a7e24 */ /* 0x000fe4000f8e00ff */
[----:B------:R-:W-:Y:S01]  /*0830*/  IMAD.MOV.U32 R11, RZ, RZ, RZ ;  /* 0x000000ffff0b7224 */ /* 0x000fe200078e00ff */
[----:B-1----:R-:W-:-:S04]  /*0840*/  ISETP.NE.AND P1, PT, R2, 0x1, PT ;  /* 0x000000010200780c */ /* 0x002fc80003f25270 */
[----:B------:R-:W-:-:S09]  /*0850*/  P2R R5, PR, RZ, 0x2 ;  /* 0x00000002ff057803 */ /* 0x000fd20000000000 */
[----:B------:R-:W1:Y:S01]  /*0860*/  @P1 LDC R17, c[0x0][0x10] ;  /* 0x00000400ff111b82 */ /* 0x000e620000000800 */
[----:B------:R-:W-:Y:S02]  /*0870*/  @P1 IMAD.MOV.U32 R5, RZ, RZ, RZ ;  /* 0x000000ffff051224 */ /* 0x000fe400078e00ff */
[----:B------:R-:W-:-:S05]  /*0880*/  @P1 IMAD.MOV.U32 R15, RZ, RZ, RZ ;  /* 0x000000ffff0f1224 */ /* 0x000fca00078e00ff */
[----:B------:R-:W2:Y:S01]  /*0890*/  @!P1 LDC R13, c[0x0][0xc] ;  /* 0x00000300ff0d9b82 */ /* 0x000ea20000000800 */
[----:B0-----:R-:W-:Y:S01]  /*08a0*/  ULDC UR4, c[0x0][0xc] ;  /* 0x0000030000047ab9 */ /* 0x001fe20000000800 */
[----:B------:R-:W-:Y:S01]  /*08b0*/  ULDC UR5, c[0x0][0x10] ;  /* 0x0000040000057ab9 */ /* 0x000fe20000000800 */
[----:B------:R-:W-:Y:S01]  /*08c0*/  ULDC UR6, c[0x0][0x14] ;  /* 0x0000050000067ab9 */ /* 0x000fe20000000800 */
[----:B------:R-:W-:-:S04]  /*08d0*/  UIMAD.WIDE.U32 UR4, UR4, UR5, URZ ;  /* 0x00000005040472a5 */ /* 0x000fc8000f8e003f */
[----:B------:R-:W-:Y:S02]  /*08e0*/  UIMAD.WIDE.U32 UR36, UR4, UR6, URZ ;  /* 0x00000006042472a5 */ /* 0x000fe4000f8e003f */
[----:B------:R-:W-:-:S04]  /*08f0*/  UIMAD UR42, UR5, UR6, URZ ;  /* 0x00000006052a72a4 */ /* 0x000fc8000f8e023f */
[----:B------:R-:W-:Y:S01]  /*0900*/  UIADD3 UR42, UR37, UR42, URZ ;  /* 0x0000002a252a7290 */ /* 0x000fe2000fffe03f */
[----:B-1----:R-:W-:-:S04]  /*0910*/  @P1 IMAD.WIDE.U32 R16, R17, UR8, R4 ;  /* 0x0000000811101c25 */ /* 0x002fc8000f8e0004 */
[----:B------:R-:W-:Y:S02]  /*0920*/  @P1 IMAD.IADD R17, R17, 0x1, R15 ;  /* 0x0000000111111824 */ /* 0x000fe400078e020f */
[----:B--2---:R-:W-:-:S04]  /*0930*/  @!P1 IMAD.WIDE.U32 R10, R4, R13, R10 ;  /* 0x0000000d040a9225 */ /* 0x004fc800078e000a */
[----:B------:R-:W-:Y:S02]  /*0940*/  @!P1 IMAD.MOV.U32 R16, RZ, RZ, R10 ;  /* 0x000000ffff109224 */ /* 0x000fe400078e000a */
[----:B------:R-:W-:Y:S01]  /*0950*/  @!P1 IMAD.MOV.U32 R17, RZ, RZ, R11 ;  /* 0x000000ffff119224 */ /* 0x000fe200078e000b */
[----:B------:R-:W-:Y:S06]  /*0960*/  @!P2 BRA `(.L_x_5) ;  /* 0x00000000000ca947 */ /* 0x000fec0003800000 */
[----:B------:R-:W-:Y:S01]  /*0970*/  UCGABAR_WAIT ;  /* 0x0000000000007dc7 */ /* 0x000fe20008000000 */
[----:B------:R-:W-:Y:S01]  /*0980*/  CCTL.IVALL ;  /* 0x00000000ff00798f */ /* 0x000fe20002000000 */
[----:B------:R-:W-:Y:S05]  /*0990*/  BRA `(.L_x_6) ;  /* 0x0000000000047947 */ /* 0x000fea0003800000 */
.L_x_5:
[----:B------:R-:W-:Y:S06]  /*09a0*/  BAR.SYNC.DEFER_BLOCKING 0x0 ;  /* 0x0000000000007b1d */ /* 0x000fec0000010000 */
.L_x_6:
[----:B------:R-:W-:Y:S05]  /*09b0*/  @!P3 BRA `(.L_x_7) ;  /* 0x00000050004cb947 */ /* 0x000fea0003800000 */
[----:B------:R-:W-:-:S13]  /*09c0*/  ISETP.GT.U32.AND P0, PT, R8, 0x1, PT ;  /* 0x000000010800780c */ /* 0x000fda0003f04070 */
[----:B------:R-:W-:Y:S05]  /*09d0*/  @P0 EXIT ;  /* 0x000000000000094d */ /* 0x000fea0003800000 */
[----:B------:R-:W-:Y:S01]  /*09e0*/  ULDC.64 UR4, c[0x0][0x650] ;  /* 0x0001940000047ab9 */ /* 0x000fe20000000a00 */
[----:B------:R-:W-:Y:S01]  /*09f0*/  PRMT R3, RZ, 0x7610, R3 ;  /* 0x00007610ff037816 */ /* 0x000fe20000000003 */
[----:B------:R-:W-:Y:S01]  /*0a00*/  IMAD.MOV.U32 R99, RZ, RZ, -0x1 ;  /* 0xffffffffff637424 */ /* 0x000fe200078e00ff */
[----:B------:R-:W-:Y:S01]  /*0a10*/  ISETP.GE.U32.AND P0, PT, R16, UR4, PT ;  /* 0x0000000410007c0c */ /* 0x000fe2000bf06070 */
[----:B------:R-:W-:Y:S02]  /*0a20*/  IMAD.MOV.U32 R100, RZ, RZ, -0x1 ;  /* 0xffffffffff647424 */ /* 0x000fe400078e00ff */
[----:B------:R-:W-:Y:S01]  /*0a30*/  IMAD.MOV.U32 R23, RZ, RZ, -0x1 ;  /* 0xffffffffff177424 */ /* 0x000fe200078e00ff */
[----:B------:R-:W-:-:S13]  /*0a40*/  ISETP.GE.U32.AND.EX P0, PT, R17, UR5, PT, P0 ;  /* 0x0000000511007c0c */ /* 0x000fda000bf06100 */
[----:B------:R-:W-:Y:S05]  /*0a50*/  @P0 BRA `(.L_x_8) ;  /* 0x00000004002c0947 */ /* 0x000fea0003800000 */
[----:B------:R-:W0:Y:S01]  /*0a60*/  LDC.64 R26, c[0x0][0x628] ;  /* 0x00018a00ff1a7b82 */ /* 0x000e220000000a00 */
[----:B------:R-:W-:Y:S02]  /*0a70*/  IMAD.MOV.U32 R10, RZ, RZ, R16 ;  /* 0x000000ffff0a7224 */ /* 0x000fe400078e0010 */
[----:B------:R-:W-:-:S05]  /*0a80*/  IMAD.MOV.U32 R11, RZ, RZ, R17 ;  /* 0x000000ffff0b7224 */ /* 0x000fca00078e0011 */
[----:B------:R-:W1:Y:S08]  /*0a90*/  LDC R8, c[0x0][0x630] ;  /* 0x00018c00ff087b82 */ /* 0x000e700000000800 */
[----:B------:R-:W2:Y:S01]  /*0aa0*/  LDC.64 R28, c[0x0][0x620] ;  /* 0x00018800ff1c7b82 */ /* 0x000ea20000000a00 */
[----:B0-----:R-:W-:-:S04]  /*0ab0*/  ISETP.NE.U32.AND P0, PT, R26, RZ, PT ;  /* 0x000000ff1a00720c */ /* 0x001fc80003f05070 */
[----:B------:R-:W-:-:S13]  /*0ac0*/  ISETP.NE.AND.EX P0, PT, R27, RZ, PT, P0 ;  /* 0x000000ff1b00720c */ /* 0x000fda0003f05300 */
[----:B-12---:R-:W-:Y:S05]  /*0ad0*/  @!P0 BRA `(.L_x_9) ;  /* 0x0000000000288947 */ /* 0x006fea0003800000 */
[----:B------:R-:W0:Y:S02]  /*0ae0*/  LDC R3, c[0x0][0x634] ;  /* 0x00018d00ff037b82 */ /* 0x000e240000000800 */
[----:B0-----:R-:W-:-:S05]  /*0af0*/  IADD3 R3, P0, R16, R3, RZ ;  /* 0x0000000310037210 */ /* 0x001fca0007f1e0ff */
[----:B------:R-:W-:-:S04]  /*0b00*/  IMAD.X R21, RZ, RZ, R17, P0 ;  /* 0x000000ffff157224 */ /* 0x000fc800000e0611 */
[----:B------:R-:W-:-:S04]  /*0b10*/  IMAD.WIDE.U32 R10, R21, R26, RZ ;  /* 0x0000001a150a7225 */ /* 0x000fc800078e00ff */
[----:B------:R-:W-:-:S04]  /*0b20*/  IMAD.WIDE.U32 R12, P0, R3, R27, R10 ;  /* 0x0000001b030c7225 */ /* 0x000fc8000780000a */
[----:B------:R-:W-:-:S04]  /*0b30*/  IMAD.WIDE.U32 R10, R3, R26, RZ ;  /* 0x0000001a030a7225 */ /* 0x000fc800078e00ff */
[----:B------:R-:W-:Y:S01]  /*0b40*/  IMAD.X R15, RZ, RZ, RZ, P0 ;  /* 0x000000ffff0f7224 */ /* 0x000fe200000e06ff */
[----:B------:R-:W-:Y:S01]  /*0b50*/  IADD3 RZ, P0, R11, R12, RZ ;  /* 0x0000000c0bff7210 */ /* 0x000fe20007f1e0ff */
[----:B------:R-:W-:-:S04]  /*0b60*/  IMAD.MOV.U32 R14, RZ, RZ, R13 ;  /* 0x000000ffff0e7224 */ /* 0x000fc800078e000d */
[----:B------:R-:W-:-:S08]  /*0b70*/  IMAD.WIDE.U32.X R10, R21, R27, R14, P0 ;  /* 0x0000001b150a7225 */ /* 0x000fd000000e040e */
.L_x_9:
[----:B------:R-:W0:Y:S01]  /*0b80*/  LDC.64 R32, c[0x0][0x640] ;  /* 0x00019000ff207b82 */ /* 0x000e220000000a00 */
[--C-:B------:R-:W-:Y:S01]  /*0b90*/  SHF.R.U64 R27, R10, R8, R11.reuse ;  /* 0x000000080a1b7219 */ /* 0x100fe2000000120b */
[----:B------:R-:W-:Y:S01]  /*0ba0*/  IMAD R24, R9, R24, R4 ;  /* 0x0000001809187224 */ /* 0x000fe200078e0204 */
[----:B------:R-:W-:Y:S01]  /*0bb0*/  SHF.R.U32.HI R3, RZ, R8, R11 ;  /* 0x00000008ff037219 */ /* 0x000fe2000001160b */
[----:B------:R-:W-:Y:S01]  /*0bc0*/  IMAD.MOV.U32 R23, RZ, RZ, 0x1 ;  /* 0x00000001ff177424 */ /* 0x000fe200078e00ff */
[----:B------:R-:W-:-:S03]  /*0bd0*/  IADD3 R5, P0, RZ, -R27, RZ ;  /* 0x8000001bff057210 */ /* 0x000fc60007f1e0ff */
[----:B------:R-:W1:Y:S02]  /*0be0*/  LDC R12, c[0x0][0x618] ;  /* 0x00018600ff0c7b82 */ /* 0x000e640000000800 */
[----:B------:R-:W-:Y:S02]  /*0bf0*/  IMAD.X R3, RZ, RZ, ~R3, P0 ;  /* 0x000000ffff037224 */ /* 0x000fe400000e0e03 */
[----:B------:R-:W-:-:S04]  /*0c00*/  IMAD.WIDE.U32 R10, R5, R28, R16 ;  /* 0x0000001c050a7225 */ /* 0x000fc800078e0010 */
[----:B------:R-:W2:Y:S01]  /*0c10*/  LDC R20, c[0x0][0x608] ;  /* 0x00018200ff147b82 */ /* 0x000ea20000000800 */
[----:B------:R-:W-:Y:S02]  /*0c20*/  IMAD R8, R3, R28, RZ ;  /* 0x0000001c03087224 */ /* 0x000fe400078e02ff */
[----:B------:R-:W-:Y:S02]  /*0c30*/  IMAD.MOV.U32 R3, RZ, RZ, -0x1 ;  /* 0xffffffffff037424 */ /* 0x000fe400078e00ff */
[----:B------:R-:W-:-:S03]  /*0c40*/  IMAD R5, R5, R29, R8 ;  /* 0x0000001d05057224 */ /* 0x000fc600078e0208 */
[----:B------:R-:W3:Y:S01]  /*0c50*/  LDC R30, c[0x0][0x658] ;  /* 0x00019600ff1e7b82 */ /* 0x000ee20000000800 */
[----:B------:R-:W-:Y:S01]  /*0c60*/  IMAD.IADD R5, R11, 0x1, R5 ;  /* 0x000000010b057824 */ /* 0x000fe200078e0205 */
[----:B0-----:R-:W-:-:S04]  /*0c70*/  ISETP.NE.U32.AND P0, PT, R32, RZ, PT ;  /* 0x000000ff2000720c */ /* 0x001fc80003f05070 */
[----:B------:R-:W-:Y:S02]  /*0c80*/  ISETP.NE.AND.EX P0, PT, R33, RZ, PT, P0 ;  /* 0x000000ff2100720c */ /* 0x000fe40003f05300 */
[----:B------:R-:W0:Y:S01]  /*0c90*/  LDC R26, c[0x0][0x600] ;  /* 0x00018000ff1a7b82 */ /* 0x000e220000000800 */
[-CC-:B-1----:R-:W-:Y:S02]  /*0ca0*/  SHF.R.U64 R14, R10, R12.reuse, R5.reuse ;  /* 0x0000000c0a0e7219 */ /* 0x182fe40000001205 */
[----:B------:R-:W-:-:S05]  /*0cb0*/  SHF.R.U32.HI R5, RZ, R12, R5 ;  /* 0x0000000cff057219 */ /* 0x000fca0000011605 */
[----:B------:R-:W1:Y:S01]  /*0cc0*/  LDC R15, c[0x0][0x648] ;  /* 0x00019200ff0f7b82 */ /* 0x000e620000000800 */
[-CC-:B--2---:R-:W-:Y:S02]  /*0cd0*/  SHF.R.U64 R29, R14, R20.reuse, R5.reuse ;  /* 0x000000140e1d7219 */ /* 0x184fe40000001205 */
[----:B------:R-:W-:-:S05]  /*0ce0*/  SHF.R.U32.HI R5, RZ, R20, R5 ;  /* 0x00000014ff057219 */ /* 0x000fca0000011605 */
[----:B------:R-:W2:Y:S01]  /*0cf0*/  LDC R21, c[0x0][0x638] ;  /* 0x00018e00ff157b82 */ /* 0x000ea20000000800 */
[-CC-:B---3--:R-:W-:Y:S02]  /*0d00*/  SHF.R.U64 R20, R29, R30.reuse, R5.reuse ;  /* 0x0000001e1d147219 */ /* 0x188fe40000001205 */
[-C--:B------:R-:W-:Y:S02]  /*0d10*/  SHF.L.U32 R3, R3, R30.reuse, RZ ;  /* 0x0000001e03037219 */ /* 0x080fe400000006ff */
[----:B------:R-:W-:Y:S01]  /*0d20*/  SHF.R.U32.HI R5, RZ, R30, R5 ;  /* 0x0000001eff057219 */ /* 0x000fe20000011605 */
[----:B------:R-:W-:Y:S01]  /*0d30*/  IMAD.MOV.U32 R4, RZ, RZ, R20 ;  /* 0x000000ffff047224 */ /* 0x000fe200078e0014 */
[----:B------:R-:W-:Y:S01]  /*0d40*/  LOP3.LUT R12, RZ, R3, RZ, 0x33, !PT ;  /* 0x00000003ff0c7212 */ /* 0x000fe200078e33ff */
[----:B------:R-:W3:Y:S01]  /*0d50*/  LDC R25, c[0x0][0x610] ;  /* 0x00018400ff197b82 */ /* 0x000ee20000000800 */
[----:B------:R-:W-:Y:S05]  /*0d60*/  @!P0 BRA `(.L_x_10) ;  /* 0x0000000000288947 */ /* 0x000fea0003800000 */
[----:B------:R-:W4:Y:S02]  /*0d70*/  LDC R3, c[0x0][0x64c] ;  /* 0x00019300ff037b82 */ /* 0x000f240000000800 */
[----:B----4-:R-:W-:-:S05]  /*0d80*/  IADD3 R3, P0, R20, R3, RZ ;  /* 0x0000000314037210 */ /* 0x010fca0007f1e0ff */
        /* <DEDUP_REMOVED lines=8> */
.L_x_10:
[----:B-1----:R-:W-:Y:S01]  /*0e10*/  SHF.R.U64 R4, R4, R15, R5 ;  /* 0x0000000f04047219 */ /* 0x002fe20000001205 */
[----:B0-----:R-:W-:Y:S01]  /*0e20*/  VIADD R5, R26, 0xffffffff ;  /* 0xffffffff1a057836 */ /* 0x001fe20000000000 */
[----:B------:R-:W-:Y:S01]  /*0e30*/  SHF.L.U32 R3, R23, R30, RZ ;  /* 0x0000001e17037219 */ /* 0x000fe200000006ff */
[----:B------:R-:W-:Y:S01]  /*0e40*/  IMAD.MOV.U32 R23, RZ, RZ, R27 ;  /* 0x000000ffff177224 */ /* 0x000fe200078e001b */
[----:B------:R-:W-:Y:S01]  /*0e50*/  LOP3.LUT R12, R29, R12, RZ, 0xc0, !PT ;  /* 0x0000000c1d0c7212 */ /* 0x000fe200078ec0ff */
[----:B------:R-:W-:Y:S01]  /*0e60*/  IMAD.MOV R8, RZ, RZ, -R4 ;  /* 0x000000ffff087224 */ /* 0x000fe200078e0a04 */
[----:B------:R-:W-:-:S03]  /*0e70*/  SEL R7, R7, R24, !P1 ;  /* 0x0000001807077207 */ /* 0x000fc60004800000 */
[----:B------:R-:W-:Y:S01]  /*0e80*/  IMAD R12, R3, R4, R12 ;  /* 0x00000004030c7224 */ /* 0x000fe200078e020c */
[----:B------:R-:W-:Y:S01]  /*0e90*/  LOP3.LUT R4, R14, R5, RZ, 0xc0, !PT ;  /* 0x000000050e047212 */ /* 0x000fe200078ec0ff */
[----:B--2---:R-:W-:Y:S02]  /*0ea0*/  IMAD R3, R8, R21, R20 ;  /* 0x0000001508037224 */ /* 0x004fe400078e0214 */
[----:B---3--:R-:W-:Y:S02]  /*0eb0*/  IMAD R7, R12, R25, R7 ;  /* 0x000000190c077224 */ /* 0x008fe400078e0207 */
[----:B------:R-:W-:Y:S02]  /*0ec0*/  IMAD.MOV.U32 R5, RZ, RZ, 0x1 ;  /* 0x00000001ff057424 */ /* 0x000fe400078e00ff */
[----:B------:R-:W-:-:S03]  /*0ed0*/  IMAD R4, R3, R26, R4 ;  /* 0x0000001a03047224 */ /* 0x000fc600078e0204 */
[----:B------:R-:W-:Y:S02]  /*0ee0*/  PRMT R3, R5, 0x7610, R3 ;  /* 0x0000761005037816 */ /* 0x000fe40000000003 */
[----:B------:R-:W-:Y:S02]  /*0ef0*/  SEL R100, R4, R7, !P1 ;  /* 0x0000000704647207 */ /* 0x000fe40004800000 */
[----:B------:R-:W-:-:S07]  /*0f00*/  SEL R99, R7, R4, !P1 ;  /* 0x0000000407637207 */ /* 0x000fce0004800000 */
.L_x_8:
[----:B------:R-:W-:-:S08]  /*0f10*/  NOP ;  /* 0x0000000000007918 */ /* 0x000fd00000000000 */
[----:B------:R-:W0:Y:S02]  /*0f20*/  USETMAXREG.TRY_ALLOC.CTAPOOL UP0, 0xe8 ;  /* 0x000000e8000079c8 */ /* 0x000e240008000600 */
[----:B0-----:R-:W-:-:S13]  /*0f30*/  PLOP3.LUT P0, PT, PT, PT, UP0, 0x80, 0x0 ;  /* 0x000000000000781c */ /* 0x001fda0003f0f008 */
[----:B------:R-:W-:Y:S05]  /*0f40*/  @!P0 BRA `(.L_x_8) ;  /* 0xfffffffc00f08947 */ /* 0x000fea000383ffff */
[----:B------:R-:W-:Y:S01]  /*0f50*/  ULDC.64 UR4, c[0x0][0x598] ;  /* 0x0001660000047ab9 */ /* 0x000fe20000000a00 */
[----:B------:R-:W-:Y:S01]  /*0f60*/  ULDC.64 UR38, c[0x0][0x208] ;  /* 0x0000820000267ab9 */ /* 0x000fe20000000a00 */
[----:B------:R-:W-:-:S04]  /*0f70*/  ISETP.NE.U32.AND P0, PT, RZ, UR4, PT ;  /* 0x00000004ff007c0c */ /* 0x000fc8000bf05070 */
[----:B------:R-:W-:-:S13]  /*0f80*/  ISETP.NE.AND.EX P0, PT, RZ, UR5, PT, P0 ;  /* 0x00000005ff007c0c */ /* 0x000fda000bf05300 */
[----:B------:R-:W-:Y:S05]  /*0f90*/  @!P0 BRA `(.L_x_11) ;  /* 0x00000000001c8947 */ /* 0x000fea0003800000 */
[----:B------:R-:W0:Y:S02]  /*0fa0*/  LDC.64 R4, c[0x0][0x598] ;  /* 0x00016600ff047b82 */ /* 0x000e240000000a00 */
[----:B0-----:R-:W2:Y:S02]  /*0fb0*/  LDG.E.64 R4, desc[UR38][R4.64] ;  /* 0x0000002604047981 */ /* 0x001ea4000c1e1b00 */
[----:B--2---:R-:W-:-:S04]  /*0fc0*/  ISETP.NE.U32.AND P0, PT, R4, RZ, PT ;  /* 0x000000ff0400720c */ /* 0x004fc80003f05070 */
[----:B------:R-:W-:-:S13]  /*0fd0*/  ISETP.NE.AND.EX P0, PT, R5, RZ, PT, P0 ;  /* 0x000000ff0500720c */ /* 0x000fda0003f05300 */
[----:B------:R-:W-:Y:S05]  /*0fe0*/  @!P0 BRA `(.L_x_11) ;  /* 0x0000000000088947 */ /* 0x000fea0003800000 */
[----:B------:R0:W5:Y:S01]  /*0ff0*/  LD.E R90, desc[UR38][R4.64] ;  /* 0x00000026045a7980 */ /* 0x000162000c101900 */
[----:B------:R-:W-:Y:S05]  /*1000*/  BRA `(.L_x_12) ;  /* 0x0000000000247947 */ /* 0x000fea0003800000 */
.L_x_11:
[----:B------:R-:W-:Y:S02]  /*1010*/  ULDC.64 UR4, c[0x0][0x588] ;  /* 0x0001620000047ab9 */ /* 0x000fe40000000a00 */
[----:B------:R-:W-:-:S04]  /*1020*/  ISETP.NE.U32.AND P0, PT, RZ, UR4, PT ;  /* 0x00000004ff007c0c */ /* 0x000fc8000bf05070 */
[----:B------:R-:W-:-:S13]  /*1030*/  ISETP.NE.AND.EX P0, PT, RZ, UR5, PT, P0 ;  /* 0x00000005ff007c0c */ /* 0x000fda000bf05300 */
[----:B------:R-:W-:Y:S05]  /*1040*/  @!P0 BRA `(.L_x_13) ;  /* 0x00000000000c8947 */ /* 0x000fea0003800000 */
[----:B------:R-:W0:Y:S02]  /*1050*/  LDC.64 R90, c[0x0][0x588] ;  /* 0x00016200ff5a7b82 */ /* 0x000e240000000a00 */
[----:B0-----:R1:W5:Y:S01]  /*1060*/  LDG.E R90, desc[UR38][R90.64] ;  /* 0x000000265a5a7981 */ /* 0x001362000c1e1900 */
[----:B------:R-:W-:Y:S05]  /*1070*/  BRA `(.L_x_12) ;  /* 0x0000000000087947 */ /* 0x000fea0003800000 */
.L_x_13:
[----:B------:R-:W-:Y:S02]  /*1080*/  ULDC UR4, c[0x0][0x580] ;  /* 0x0001600000047ab9 */ /* 0x000fe40000000800 */
[----:B------:R-:W-:-:S07]  /*1090*/  IMAD.U32 R90, RZ, RZ, UR4 ;  /* 0x00000004ff5a7e24 */ /* 0x000fce000f8e00ff */
.L_x_12:
[----:B------:R-:W-:Y:S02]  /*10a0*/  ULDC.64 UR4, c[0x0][0x5a0] ;  /* 0x0001680000047ab9 */ /* 0x000fe40000000a00 */
[----:B------:R-:W-:-:S04]  /*10b0*/  ISETP.NE.U32.AND P0, PT, RZ, UR4, PT ;  /* 0x00000004ff007c0c */ /* 0x000fc8000bf05070 */
[----:B------:R-:W-:-:S13]  /*10c0*/  ISETP.NE.AND.EX P0, PT, RZ, UR5, PT, P0 ;  /* 0x00000005ff007c0c */ /* 0x000fda000bf05300 */
[----:B------:R-:W-:Y:S05]  /*10d0*/  @!P0 BRA `(.L_x_14) ;  /* 0x00000000001c8947 */ /* 0x000fea0003800000 */
[----:B0-----:R-:W0:Y:S02]  /*10e0*/  LDC.64 R4, c[0x0][0x5a0] ;  /* 0x00016800ff047b82 */ /* 0x001e240000000a00 */
[----:B0-----:R-:W2:Y:S02]  /*10f0*/  LDG.E.64 R4, desc[UR38][R4.64] ;  /* 0x0000002604047981 */ /* 0x001ea4000c1e1b00 */
[----:B--2---:R-:W-:-:S04]  /*1100*/  ISETP.NE.U32.AND P0, PT, R4, RZ, PT ;  /* 0x000000ff0400720c */ /* 0x004fc80003f05070 */
[----:B------:R-:W-:-:S13]  /*1110*/  ISETP.NE.AND.EX P0, PT, R5, RZ, PT, P0 ;  /* 0x000000ff0500720c */ /* 0x000fda0003f05300 */
[----:B------:R-:W-:Y:S05]  /*1120*/  @!P0 BRA `(.L_x_14) ;  /* 0x0000000000088947 */ /* 0x000fea0003800000 */
[----:B-1----:R0:W5:Y:S01]  /*1130*/  LD.E R91, desc[UR38][R4.64] ;  /* 0x00000026045b7980 */ /* 0x002162000c101900 */
[----:B------:R-:W-:Y:S05]  /*1140*/  BRA `(.L_x_15) ;  /* 0x0000000000247947 */ /* 0x000fea0003800000 */
.L_x_14:
[----:B------:R-:W-:Y:S02]  /*1150*/  ULDC.64 UR4, c[0x0][0x590] ;  /* 0x0001640000047ab9 */ /* 0x000fe40000000a00 */
[----:B------:R-:W-:-:S04]  /*1160*/  ISETP.NE.U32.AND P0, PT, RZ, UR4, PT ;  /* 0x00000004ff007c0c */ /* 0x000fc8000bf05070 */
[----:B------:R-:W-:-:S13]  /*1170*/  ISETP.NE.AND.EX P0, PT, RZ, UR5, PT, P0 ;  /* 0x00000005ff007c0c */ /* 0x000fda000bf05300 */
[----:B------:R-:W-:Y:S05]  /*1180*/  @!P0 BRA `(.L_x_16) ;  /* 0x00000000000c8947 */ /* 0x000fea0003800000 */
[----:B0-----:R-:W1:Y:S02]  /*1190*/  LDC.64 R4, c[0x0][0x590] ;  /* 0x00016400ff047b82 */ /* 0x001e640000000a00 */
[----:B-1----:R1:W5:Y:S01]  /*11a0*/  LDG.E R91, desc[UR38][R4.64] ;  /* 0x00000026045b7981 */ /* 0x002362000c1e1900 */
[----:B------:R-:W-:Y:S05]  /*11b0*/  BRA `(.L_x_15) ;  /* 0x0000000000087947 */ /* 0x000fea0003800000 */
.L_x_16:
[----:B------:R-:W-:Y:S02]  /*11c0*/  ULDC UR4, c[0x0][0x584] ;  /* 0x0001610000047ab9 */ /* 0x000fe40000000800 */
[----:B-1----:R-:W-:-:S07]  /*11d0*/  IMAD.U32 R91, RZ, RZ, UR4 ;  /* 0x00000004ff5b7e24 */ /* 0x002fce000f8e00ff */
.L_x_15:
[----:B------:R-:W-:-:S13]  /*11e0*/  LOP3.LUT P0, RZ, R3, 0xff, RZ, 0xc0, !PT ;  /* 0x000000ff03ff7812 */ /* 0x000fda000780c0ff */
[----:B------:R-:W-:Y:S05]  /*11f0*/  @!P0 EXIT ;  /* 0x000000000000894d */ /* 0x000fea0003800000 */
[----:B------:R-:W2:Y:S01]  /*1200*/  LDC R93, c[0x0][0x658] ;  /* 0x00019600ff5d7b82 */ /* 0x000ea20000000800 */
[----:B------:R-:W-:Y:S01]  /*1210*/  LOP3.LUT R6, R6, 0x1, RZ, 0xc0, !PT ;  /* 0x0000000106067812 */ /* 0x000fe200078ec0ff */
[----:B------:R-:W-:Y:S01]  /*1220*/  ULDC.64 UR6, c[0x0][0x288] ;  /* 0x0000a20000067ab9 */ /* 0x000fe20000000a00 */
[----:B------:R-:W-:Y:S01]  /*1230*/  SHF.R.U32.HI R3, RZ, 0x2, R94 ;  /* 0x00000002ff037819 */ /* 0x000fe2000001165e */
[----:B------:R-:W-:Y:S01]  /*1240*/  UIADD3 UR4, UR7, 0x3f, URZ ;  /* 0x0000003f07047890 */ /* 0x000fe2000fffe03f */
[----:B------:R-:W-:Y:S01]  /*1250*/  SHF.R.U32.HI R0, RZ, 0x1, R0 ;  /* 0x00000001ff007819 */ /* 0x000fe20000011600 */
[----:B------:R-:W-:Y:S01]  /*1260*/  IMAD.SHL.U32 R88, R6, 0x40, RZ ;  /* 0x0000004006587824 */ /* 0x000fe200078e00ff */
[----:B------:R-:W-:Y:S01]  /*1270*/  LOP3.LUT R3, R3, 0x7, RZ, 0xc0, !PT ;  /* 0x0000000703037812 */ /* 0x000fe200078ec0ff */
[----:B------:R-:W-:Y:S01]  /*1280*/  USHF.R.S32.HI UR5, URZ, 0x1f, UR4 ;  /* 0x0000001f3f057899 */ /* 0x000fe20008011404 */
[----:B------:R-:W-:Y:S01]  /*1290*/  LOP3.LUT R0, R0, 0x30, RZ, 0xc0, !PT ;  /* 0x0000003000007812 */ /* 0x000fe200078ec0ff */
[----:B01----:R-:W-:Y:S01]  /*12a0*/  IMAD.MOV.U32 R4, RZ, RZ, 0x1 ;  /* 0x00000001ff047424 */ /* 0x003fe200078e00ff */
[--C-:B------:R-:W-:Y:S01]  /*12b0*/  LOP3.LUT R88, R88, 0x40, R3.reuse, 0xe2, !PT ;  /* 0x0000004058587812 */ /* 0x100fe200078ee203 */
[----:B------:R-:W-:Y:S01]  /*12c0*/  ULEA.HI UR5, UR5, UR4, URZ, 0x6 ;  /* 0x0000000405057291 */ /* 0x000fe2000f8f303f */
[-C--:B------:R-:W-:Y:S01]  /*12d0*/  IADD3 R3, RZ, -R0.reuse, -R3 ;  /* 0x80000000ff037210 */ /* 0x080fe20007ffe803 */
[----:B------:R-:W-:Y:S01]  /*12e0*/  IMAD.U32 R5, RZ, RZ, UR6 ;  /* 0x00000006ff057e24 */ /* 0x000fe2000f8e00ff */
[----:B------:R-:W-:Y:S01]  /*12f0*/  LOP3.LUT R88, R88, R0, RZ, 0xfc, !PT ;  /* 0x0000000058587212 */ /* 0x000fe200078efcff */
[----:B------:R-:W-:Y:S01]  /*1300*/  USHF.R.S32.HI UR43, URZ, 0x6, UR5 ;  /* 0x000000063f2b7899 */ /* 0x000fe20008011405 */
[----:B------:R-:W-:Y:S01]  /*1310*/  IMAD.MOV.U32 R0, RZ, RZ, -0x1 ;  /* 0xffffffffff007424 */ /* 0x000fe200078e00ff */
[----:B------:R-:W-:Y:S01]  /*1320*/  LOP3.LUT R92, R94, 0x3, RZ, 0xc0, !PT ;  /* 0x000000035e5c7812 */ /* 0x000fe200078ec0ff */
[----:B------:R-:W-:Y:S01]  /*1330*/  IMAD R3, R6, -0x40, R3 ;  /* 0xffffffc006037824 */ /* 0x000fe200078e0203 */
[----:B------:R-:W-:Y:S01]  /*1340*/  UISETP.LT.AND UP0, UPT, UR43, 0x1, UPT ;  /* 0x000000012b00788c */ /* 0x000fe2000bf01270 */
[----:B------:R-:W-:Y:S01]  /*1350*/  LOP3.LUT R95, R94, 0x80, RZ, 0xc0, !PT ;  /* 0x000000805e5f7812 */ /* 0x000fe200078ec0ff */
[----:B------:R-:W-:Y:S01]  /*1360*/  ULDC UR4, c[0x0][0x284] ;  /* 0x0000a10000047ab9 */ /* 0x000fe20000000800 */
[----:B------:R-:W-:Y:S01]  /*1370*/  IMAD R92, R92, -0x2, R5 ;  /* 0xfffffffe5c5c7824 */ /* 0x000fe200078e0205 */
[-C--:B--2---:R-:W-:Y:S01]  /*1380*/  SHF.L.U32 R0, R0, R93.reuse, RZ ;  /* 0x0000005d00007219 */ /* 0x084fe200000006ff */
[----:B------:R-:W-:Y:S01]  /*1390*/  USEL UR44, UR43, 0x1, UP0 ;  /* 0x000000012b2c7887 */ /* 0x000fe20008000000 */
[----:B------:R-:W-:Y:S01]  /*13a0*/  SHF.L.U32 R93, R4, R93, RZ ;  /* 0x0000005d045d7219 */ /* 0x000fe200000006ff */
[----:B------:R-:W-:Y:S01]  /*13b0*/  IMAD.SHL.U32 R94, R94, 0x2, RZ ;  /* 0x000000025e5e7824 */ /* 0x000fe200078e00ff */
[----:B------:R-:W-:Y:S01]  /*13c0*/  SHF.R.U32.HI R95, RZ, 0x7, R95 ;  /* 0x00000007ff5f7819 */ /* 0x000fe2000001165f */
[----:B------:R-:W-:Y:S01]  /*13d0*/  VIADD R97, R3, UR4 ;  /* 0x0000000403617c36 */ /* 0x000fe20008000000 */
[----:B------:R-:W-:Y:S01]  /*13e0*/  LOP3.LUT R96, RZ, R0, RZ, 0x33, !PT ;  /* 0x00000000ff607212 */ /* 0x000fe200078e33ff */
[----:B------:R-:W-:Y:S01]  /*13f0*/  IMAD.MOV.U32 R89, RZ, RZ, RZ ;  /* 0x000000ffff597224 */ /* 0x000fe200078e00ff */
[----:B------:R-:W-:Y:S01]  /*1400*/  UIADD3 UR44, UR43, -UR44, URZ ;  /* 0x8000002c2b2c7290 */ /* 0x000fe2000fffe03f */
[----:B------:R-:W-:Y:S01]  /*1410*/  UMOV UR40, URZ ;  /* 0x0000003f00287c82 */ /* 0x000fe20008000000 */
[----:B------:R-:W-:-:S10]  /*1420*/  UMOV UR41, URZ ;  /* 0x0000003f00297c82 */ /* 0x000fd40008000000 */
.L_x_166:
[----:B------:R-:W0:Y:S01]  /*1430*/  SHFL.IDX PT, R0, R95, RZ, 0x1f ;  /* 0x00001fff5f007589 */ /* 0x000e2200000e0000 */
[----:B-1----:R-:W1:Y:S01]  /*1440*/  S2UR UR7, SR_CgaCtaId ;  /* 0x00000000000779c3 */ /* 0x002e620000008800 */
[----:B------:R-:W-:Y:S01]  /*1450*/  UMOV UR6, 0x400 ;  /* 0x0000040000067882 */ /* 0x000fe20000000000 */
[----:B0-----:R-:W-:Y:S01]  /*1460*/  R2UR UR4, R0 ;  /* 0x00000000000472ca */ /* 0x001fe200000e0000 */
[----:B-1----:R-:W-:-:S12]  /*1470*/  ULEA UR6, UR7, UR6, 0x18 ;  /* 0x0000000607067291 */ /* 0x002fd8000f8ec03f */
[----:B------:R-:W-:-:S04]  /*1480*/  ULEA.HI UR5, UR4, UR4, URZ, 0x1 ;  /* 0x0000000404057291 */ /* 0x000fc8000f8f083f */
[----:B------:R-:W-:-:S04]  /*1490*/  ULOP3.LUT UR5, UR5, 0xffffe, URZ, 0xc0, !UPT ;  /* 0x000ffffe05057892 */ /* 0x000fc8000f8ec03f */
[----:B------:R-:W-:-:S03]  /*14a0*/  UIADD3 UR5, UR4, -UR5, URZ ;  /* 0x8000000504057290 */ /* 0x000fc6000fffe03f */
[----:B------:R-:W-:Y:S01]  /*14b0*/  ULDC UR4, c[0x0][0x28c] ;  /* 0x0000a30000047ab9 */ /* 0x000fe20000000800 */
[----:B------:R-:W-:Y:S01]  /*14c0*/  ULEA UR5, UR5, UR6, 0xc ;  /* 0x0000000605057291 */ /* 0x000fe2000f8e603f */
[----:B------:R-:W-:-:S03]  /*14d0*/  ISETP.LT.AND P0, PT, RZ, UR4, PT ;  /* 0x00000004ff007c0c */ /* 0x000fc6000bf01270 */
[----:B------:R-:W-:-:S04]  /*14e0*/  UIADD3 UR5, UR5, 0x100, URZ ;  /* 0x0000010005057890 */ /* 0x000fc8000fffe03f */
[----:B------:R-:W-:-:S04]  /*14f0*/  USHF.R.U32.HI UR5, URZ, 0x4, UR5 ;  /* 0x000000043f057899 */ /* 0x000fc80008011605 */
[----:B------:R-:W-:-:S04]  /*1500*/  ULOP3.LUT UR5, UR5, 0x3fff, URZ, 0xc0, !UPT ;  /* 0x00003fff05057892 */ /* 0x000fc8000f8ec03f */
[----:B------:R-:W-:Y:S01]  /*1510*/  ULOP3.LUT UR45, UR5, 0x10000, URZ, 0xfc, !UPT ;  /* 0x00010000052d7892 */ /* 0x000fe2000f8efc3f */
[----:B---34-:R-:W-:Y:S11]  /*1520*/  @P0 BRA `(.L_x_17) ;  /* 0x0000000000400947 */ /* 0x018ff60003800000 */
[----:B------:R-:W-:Y:S01]  /*1530*/  MOV R0, 0x0 ;  /* 0x0000000000007802 */ /* 0x000fe20000000f00 */
[----:B------:R-:W-:Y:S01]  /*1540*/  ULDC.64 UR4, c[0x4][0x68] ;  /* 0x01001a0000047ab9 */ /* 0x000fe20000000a00 */
[----:B------:R-:W-:Y:S01]  /*1550*/  ULDC.64 UR6, c[0x4][0x8] ;  /* 0x0100020000067ab9 */ /* 0x000fe20000000a00 */
[----:B------:R-:W-:Y:S01]  /*1560*/  IMAD.U32 R4, RZ, RZ, UR4 ;  /* 0x00000004ff047e24 */ /* 0x000fe2000f8e00ff */
[----:B------:R0:W1:Y:S01]  /*1570*/  LDC.64 R14, c[0x4][R0] ;  /* 0x01000000000e7b82 */ /* 0x0000620000000a00 */
[----:B------:R-:W-:Y:S01]  /*1580*/  IMAD.U32 R5, RZ, RZ, UR5 ;  /* 0x00000005ff057e24 */ /* 0x000fe2000f8e00ff */
[----:B------:R-:W-:Y:S01]  /*1590*/  ULDC.64 UR4, c[0x4][0x70] ;  /* 0x01001c0000047ab9 */ /* 0x000fe20000000a00 */
[----:B------:R-:W-:Y:S02]  /*15a0*/  IMAD.U32 R10, RZ, RZ, UR6 ;  /* 0x00000006ff0a7e24 */ /* 0x000fe4000f8e00ff */
[----:B------:R-:W-:Y:S02]  /*15b0*/  IMAD.U32 R6, RZ, RZ, UR4 ;  /* 0x00000004ff067e24 */ /* 0x000fe4000f8e00ff */
[----:B------:R-:W-:-:S02]  /*15c0*/  IMAD.U32 R7, RZ, RZ, UR5 ;  /* 0x00000005ff077e24 */ /* 0x000fc4000f8e00ff */
[----:B------:R-:W-:Y:S02]  /*15d0*/  IMAD.U32 R11, RZ, RZ, UR7 ;  /* 0x00000007ff0b7e24 */ /* 0x000fe4000f8e00ff */
[----:B------:R-:W-:Y:S02]  /*15e0*/  IMAD.MOV.U32 R8, RZ, RZ, 0x1e1 ;  /* 0x000001e1ff087424 */ /* 0x000fe400078e00ff */
[----:B------:R-:W-:Y:S02]  /*15f0*/  IMAD.MOV.U32 R12, RZ, RZ, 0x1 ;  /* 0x00000001ff0c7424 */ /* 0x000fe400078e00ff */
[----:B0-----:R-:W-:-:S07]  /*1600*/  IMAD.MOV.U32 R13, RZ, RZ, RZ ;  /* 0x000000ffff0d7224 */ /* 0x001fce00078e00ff */
[----:B------:R-:W-:-:S07]  /*1610*/  LEPC R20, `(.L_x_17) ;  /* 0x000000001014794e */ /* 0x000fce0000000000 */
[----:B-1---5:R-:W-:Y:S05]  /*1620*/  CALL.ABS.NOINC R14 ;  /* 0x000000000e007343 */ /* 0x022fea0003c00000 */
.L_x_17:
[----:B------:R-:W-:-:S04]  /*1630*/  LOP3.LUT R0, R18, 0x1, RZ, 0xfc, !PT ;  /* 0x0000000112007812 */ /* 0x000fc800078efcff */
[----:B------:R-:W-:-:S13]  /*1640*/  ISETP.NE.AND P0, PT, R0, 0x3, PT ;  /* 0x000000030000780c */ /* 0x000fda0003f05270 */
[----:B------:R-:W-:Y:S05]  /*1650*/  @!P0 BRA `(.L_x_18) ;  /* 0x0000000000048947 */ /* 0x000fea0003800000 */
[----:B------:R-:W-:Y:S01]  /*1660*/  BPT.TRAP 0x1 ;  /* 0x000000040000795c */ /* 0x000fe20000300000 */
.L_x_18:
[----:B------:R-:W0:Y:S01]  /*1670*/  S2UR UR5, SR_CgaCtaId ;  /* 0x00000000000579c3 */ /* 0x000e220000008800 */
[----:B------:R-:W-:Y:S01]  /*1680*/  UMOV UR4, 0x400 ;  /* 0x0000040000047882 */ /* 0x000fe20000000000 */
[----:B------:R-:W-:Y:S02]  /*1690*/  IMAD.U32 R0, RZ, RZ, UR40 ;  /* 0x00000028ff007e24 */ /* 0x000fe4000f8e00ff */
[----:B------:R-:W-:-:S03]  /*16a0*/  IMAD.U32 R3, RZ, RZ, UR41 ;  /* 0x00000029ff037e24 */ /* 0x000fc6000f8e00ff */
[----:B------:R-:W-:Y:S01]  /*16b0*/  SHF.L.U32 R0, R0, 0x1f, RZ ;  /* 0x0000001f00007819 */ /* 0x000fe200000006ff */
[----:B0-----:R-:W-:-:S06]  /*16c0*/  ULEA UR4, UR5, UR4, 0x18 ;  /* 0x0000000405047291 */ /* 0x001fcc000f8ec03f */
[----:B------:R-:W-:-:S04]  /*16d0*/  IMAD.U32 R6, RZ, RZ, UR4 ;  /* 0x00000004ff067e24 */ /* 0x000fc8000f8e00ff */
[----:B------:R-:W-:-:S04]  /*16e0*/  IMAD R3, R3, 0x8, R6 ;  /* 0x0000000803037824 */ /* 0x000fc800078e0206 */
[----:B------:R0:W1:Y:S01]  /*16f0*/  SYNCS.PHASECHK.TRANS64.TRYWAIT P1, [R3+URZ], R0 ;  /* 0x00000000030075a7 */ /* 0x000062000802017f */
[----:B------:R-:W-:Y:S05]  /*1700*/  @!P0 BRA `(.L_x_19) ;  /* 0x0000000000048947 */ /* 0x000fea0003800000 */
[----:B------:R-:W-:Y:S01]  /*1710*/  BPT.TRAP 0x1 ;  /* 0x000000040000795c */ /* 0x000fe20000300000 */
.L_x_19:
[----:B------:R-:W-:-:S05]  /*1720*/  IMAD.U32 R4, RZ, RZ, UR44 ;  /* 0x0000002cff047e24 */ /* 0x000fca000f8e00ff */
[----:B------:R-:W-:Y:S01]  /*1730*/  ISETP.GE.AND P2, PT, R4, 0x1, PT ;  /* 0x000000010400780c */ /* 0x000fe20003f46270 */
[----:B-1----:R-:W-:-:S12]  /*1740*/  @P1 BRA `(.L_x_20) ;  /* 0x0000000000081947 */ /* 0x002fd80003800000 */
[----:B------:R-:W1:Y:S02]  /*1750*/  SYNCS.PHASECHK.TRANS64.TRYWAIT P1, [R3+URZ], R0 ;  /* 0x00000000030075a7 */ /* 0x000e64000802017f */
[----:B-1----:R-:W-:Y:S05]  /*1760*/  @!P1 BRA `(.L_x_21) ;  /* 0x0000005800389947 */ /* 0x002fea0003800000 */
.L_x_20:
[----:B------:R-:W-:Y:S05]  /*1770*/  WARPSYNC.ALL ;  /* 0x0000000000007948 */ /* 0x000fea0003800000 */
[----:B------:R-:W-:Y:S01]  /*1780*/  R2UR UR4, R6 ;  /* 0x00000000060472ca */ /* 0x000fe200000e0000 */
[----:B------:R-:W-:Y:S01]  /*1790*/  ULEA UR6, UR41, UR45, 0xa ;  /* 0x0000002d29067291 */ /* 0x000fe2000f8e503f */
[----:B------:R-:W-:Y:S01]  /*17a0*/  WARPGROUP.ARRIVE ;  /* 0x00000000000079c5 */ /* 0x000fe20000000000 */
[----:B------:R-:W-:Y:S01]  /*17b0*/  UMOV UR9, 0x80000020 ;  /* 0x8000002000097882 */ /* 0x000fe20000000000 */
[----:B------:R-:W-:Y:S01]  /*17c0*/  UMOV UR11, 0x80000020 ;  /* 0x80000020000b7882 */ /* 0x000fe20000000000 */
[----:B------:R-:W-:-:S03]  /*17d0*/  UIADD3 UR7, UR6, 0x200, URZ ;  /* 0x0000020006077890 */ /* 0x000fc6000fffe03f */
[----:B------:R-:W-:-:S05]  /*17e0*/  UMOV UR8, UR6 ;  /* 0x0000000600087c82 */ /* 0x000fca0008000000 */
[----:B------:R-:W-:-:S04]  /*17f0*/  UIADD3 UR4, UR4, 0x10100, URZ ;  /* 0x0001010004047890 */ /* 0x000fc8000fffe03f */
[----:B------:R-:W-:-:S04]  /*1800*/  USHF.R.U32.HI UR4, URZ, 0x4, UR4 ;  /* 0x000000043f047899 */ /* 0x000fc80008011604 */
[----:B------:R-:W-:-:S04]  /*1810*/  ULOP3.LUT UR4, UR4, 0x3fff, URZ, 0xc0, !UPT ;  /* 0x00003fff04047892 */ /* 0x000fc8000f8ec03f */
[----:B------:R-:W-:-:S04]  /*1820*/  ULOP3.LUT UR4, UR4, 0x10000, URZ, 0xfc, !UPT ;  /* 0x0001000004047892 */ /* 0x000fc8000f8efc3f */
[----:B------:R-:W-:-:S07]  /*1830*/  ULEA UR5, UR41, UR4, 0x8 ;  /* 0x0000000429057291 */ /* 0x000fce000f8e403f */
[----:B------:R-:W-:Y:S02]  /*1840*/  UMOV UR10, UR5 ;  /* 0x00000005000a7c82 */ /* 0x000fe40008000000 */
[----:B------:R-:W-:Y:S01]  /*1850*/  IGMMA.64x64x32.S8.S8 R56, gdesc[UR8], RZ, !UPT, gsb0 ;  /* 0x01e00000083879f1 */ /* 0x000fe2000c0410ff */
[----:B------:R-:W-:Y:S01]  /*1860*/  UMOV UR8, UR7 ;  /* 0x0000000700087c82 */ /* 0x000fe20008000000 */
[----:B------:R-:W-:Y:S01]  /*1870*/  UMOV UR9, 0x80000020 ;  /* 0x8000002000097882 */ /* 0x000fe20000000000 */
[----:B------:R-:W-:Y:S02]  /*1880*/  WARPGROUP.DEPBAR.LE gsb0, 0x0 ;  /* 0x00008000000079c5 */ /* 0x000fe40000010000 */
[----:B------:R-:W-:-:S06]  /*1890*/  WARPGROUP.ARRIVE ;  /* 0x00000000000079c5 */ /* 0x000fcc0000000000 */
[----:B------:R-:W-:Y:S01]  /*18a0*/  IGMMA.64x64x32.S8.S8 R24, gdesc[UR8], RZ, !UPT, gsb0 ;  /* 0x01e00000081879f1 */ /* 0x000fe2000c0410ff */
[----:B------:R-:W-:Y:S02]  /*18b0*/  UIADD3 UR8, UR6, 0x2, URZ ;  /* 0x0000000206087890 */ /* 0x000fe4000fffe03f */
[----:B------:R-:W-:Y:S01]  /*18c0*/  UIADD3 UR10, UR5, 0x2, URZ ;  /* 0x00000002050a7890 */ /* 0x000fe2000fffe03f */
[----:B------:R-:W-:Y:S01]  /*18d0*/  UMOV UR9, 0x80000020 ;  /* 0x8000002000097882 */ /* 0x000fe20000000000 */
[----:B------:R-:W-:Y:S01]  /*18e0*/  UMOV UR11, 0x80000020 ;  /* 0x80000020000b7882 */ /* 0x000fe20000000000 */
[----:B------:R-:W-:Y:S01]  /*18f0*/  UIADD3 UR6, UR6, 0x202, URZ ;  /* 0x0000020206067890 */ /* 0x000fe2000fffe03f */
[----:B------:R-:W-:Y:S02]  /*1900*/  WARPGROUP.DEPBAR.LE gsb0, 0x0 ;  /* 0x00008000000079c5 */ /* 0x000fe40000010000 */
[----:B------:R-:W-:-:S06]  /*1910*/  WARPGROUP.ARRIVE ;  /* 0x00000000000079c5 */ /* 0x000fcc0000000000 */
[----:B------:R-:W-:Y:S01]  /*1920*/  IGMMA.64x64x32.S8.S8 R56, gdesc[UR8], R56, gsb0 ;  /* 0x01e00000083879f1 */ /* 0x000fe20008041038 */
[----:B------:R-:W-:Y:S01]  /*1930*/  UMOV UR8, UR6 ;  /* 0x0000000600087c82 */ /* 0x000fe20008000000 */
[----:B------:R-:W-:Y:S01]  /*1940*/  UMOV UR9, 0x80000020 ;  /* 0x8000002000097882 */ /* 0x000fe20000000000 */
[----:B------:R-:W-:Y:S02]  /*1950*/  WARPGROUP.DEPBAR.LE gsb0, 0x0 ;  /* 0x00008000000079c5 */ /* 0x000fe40000010000 */
[----:B------:R-:W-:-:S06]  /*1960*/  WARPGROUP.ARRIVE ;  /* 0x00000000000079c5 */ /* 0x000fcc0000000000 */
[----:B------:R-:W-:Y:S03]  /*1970*/  IGMMA.64x64x32.S8.S8 R24, gdesc[UR8], R24, gsb0 ;  /* 0x01e00000081879f1 */ /* 0x000fe60008041018 */
[----:B------:R-:W-:Y:S02]  /*1980*/  WARPGROUP.DEPBAR.LE gsb0, 0x0 ;  /* 0x00008000000079c5 */ /* 0x000fe40000010000 */
[----:B------:R-:W-:Y:S05]  /*1990*/  @!P2 BRA `(.L_x_22) ;  /* 0x000000040020a947 */ /* 0x000fea0003800000 */
[----:B------:R-:W-:Y:S01]  /*19a0*/  UIADD3 UR5, UR41, 0x1, URZ ;  /* 0x0000000129057890 */ /* 0x000fe2000fffe03f */
[----:B01----:R-:W-:Y:S02]  /*19b0*/  IMAD.U32 R0, RZ, RZ, UR44 ;  /* 0x0000002cff007e24 */ /* 0x003fe4000f8e00ff */
[----:B------:R-:W-:Y:S01]  /*19c0*/  IMAD.U32 R3, RZ, RZ, UR41 ;  /* 0x00000029ff037e24 */ /* 0x000fe2000f8e00ff */
[----:B------:R-:W-:-:S04]  /*19d0*/  UISETP.NE.AND UP0, UPT, UR5, 0x4, UPT ;  /* 0x000000040500788c */ /* 0x000fc8000bf05270 */
[----:B------:R-:W-:Y:S02]  /*19e0*/  USEL UR6, URZ, 0x1, UP0 ;  /* 0x000000013f067887 */ /* 0x000fe40008000000 */
[----:B------:R-:W-:Y:S02]  /*19f0*/  USEL UR5, UR5, URZ, UP0 ;  /* 0x0000003f05057287 */ /* 0x000fe40008000000 */
[----:B------:R-:W-:-:S06]  /*1a00*/  ULOP3.LUT UR6, UR40, UR6, URZ, 0x3c, !UPT ;  /* 0x0000000628067292 */ /* 0x000fcc000f8e3c3f */
[----:B------:R-:W-:-:S07]  /*1a10*/  IMAD.U32 R7, RZ, RZ, UR6 ;  /* 0x00000006ff077e24 */ /* 0x000fce000f8e00ff */
.L_x_29:
[----:B------:R-:W-:Y:S05]  /*1a20*/  @!P0 BRA `(.L_x_23) ;  /* 0x0000000000048947 */ /* 0x000fea0003800000 */
[----:B------:R-:W-:Y:S01]  /*1a30*/  BPT.TRAP 0x1 ;  /* 0x000000040000795c */ /* 0x000fe20000300000 */
.L_x_23:
[----:B------:R-:W0:Y:S01]  /*1a40*/  S2UR UR7, SR_CgaCtaId ;  /* 0x00000000000779c3 */ /* 0x000e220000008800 */
[----:B------:R-:W-:Y:S01]  /*1a50*/  UMOV UR6, 0x400 ;  /* 0x0000040000067882 */ /* 0x000fe20000000000 */
[----:B------:R-:W-:Y:S01]  /*1a60*/  IMAD.U32 R5, RZ, RZ, UR5 ;  /* 0x00000005ff057e24 */ /* 0x000fe2000f8e00ff */
[----:B------:R-:W-:Y:S01]  /*1a70*/  SHF.L.U32 R4, R7, 0x1f, RZ ;  /* 0x0000001f07047819 */ /* 0x000fe200000006ff */
[----:B0-----:R-:W-:-:S06]  /*1a80*/  ULEA UR6, UR7, UR6, 0x18 ;  /* 0x0000000607067291 */ /* 0x001fcc000f8ec03f */
[----:B------:R-:W-:-:S04]  /*1a90*/  IMAD.U32 R6, RZ, RZ, UR6 ;  /* 0x00000006ff067e24 */ /* 0x000fc8000f8e00ff */
[----:B------:R-:W-:-:S04]  /*1aa0*/  IMAD R5, R5, 0x8, R6 ;  /* 0x0000000805057824 */ /* 0x000fc800078e0206 */
[----:B------:R0:W1:Y:S01]  /*1ab0*/  SYNCS.PHASECHK.TRANS64.TRYWAIT P1, [R5+URZ], R4 ;  /* 0x00000004050075a7 */ /* 0x000062000802017f */
[----:B------:R-:W-:Y:S05]  /*1ac0*/  @!P0 BRA `(.L_x_24) ;  /* 0x0000000000048947 */ /* 0x000fea0003800000 */
[----:B------:R-:W-:Y:S01]  /*1ad0*/  BPT.TRAP 0x1 ;  /* 0x000000040000795c */ /* 0x000fe20000300000 */
.L_x_24:
[----:B-1----:R-:W-:Y:S05]  /*1ae0*/  @P1 BRA `(.L_x_25) ;  /* 0x0000000000081947 */ /* 0x002fea0003800000 */
[----:B------:R-:W1:Y:S02]  /*1af0*/  SYNCS.PHASECHK.TRANS64.TRYWAIT P1, [R5+URZ], R4 ;  /* 0x00000004050075a7 */ /* 0x000e64000802017f */
[----:B-1----:R-:W-:Y:S05]  /*1b00*/  @!P1 BRA `(.L_x_26) ;  /* 0x0000005400649947 */ /* 0x002fea0003800000 */
.L_x_25:
[----:B------:R-:W-:Y:S01]  /*1b10*/  ULEA UR6, UR5, UR4, 0x8 ;  /* 0x0000000405067291 */ /* 0x000fe2000f8e403f */
[----:B------:R-:W-:Y:S01]  /*1b20*/  WARPGROUP.ARRIVE ;  /* 0x00000000000079c5 */ /* 0x000fe20000000000 */
[----:B------:R-:W-:Y:S01]  /*1b30*/  ULEA UR7, UR5, UR45, 0xa ;  /* 0x0000002d05077291 */ /* 0x000fe2000f8e503f */
[----:B------:R-:W-:Y:S01]  /*1b40*/  UMOV UR11, 0x80000020 ;  /* 0x80000020000b7882 */ /* 0x000fe20000000000 */
[----:B------:R-:W-:Y:S02]  /*1b50*/  UMOV UR9, 0x80000020 ;  /* 0x8000002000097882 */ /* 0x000fe40000000000 */
[----:B------:R-:W-:Y:S01]  /*1b60*/  UIADD3 UR12, UR7, 0x200, URZ ;  /* 0x00000200070c7890 */ /* 0x000fe2000fffe03f */
[----:B------:R-:W-:Y:S02]  /*1b70*/  UMOV UR10, UR6 ;  /* 0x00000006000a7c82 */ /* 0x000fe40008000000 */
[----:B------:R-:W-:Y:S02]  /*1b80*/  UMOV UR8, UR7 ;  /* 0x0000000700087c82 */ /* 0x000fe40008000000 */
[----:B------:R-:W-:Y:S01]  /*1b90*/  IGMMA.64x64x32.S8.S8 R56, gdesc[UR8], R56, gsb0 ;  /* 0x01e00000083879f1 */ /* 0x000fe20008041038 */
[----:B------:R-:W-:Y:S01]  /*1ba0*/  UMOV UR9, 0x80000020 ;  /* 0x8000002000097882 */ /* 0x000fe20000000000 */
[----:B------:R-:W-:Y:S01]  /*1bb0*/  UMOV UR8, UR12 ;  /* 0x0000000c00087c82 */ /* 0x000fe20008000000 */
[----:B------:R-:W-:-:S02]  /*1bc0*/  WARPGROUP.DEPBAR.LE gsb0, 0x0 ;  /* 0x00008000000079c5 */ /* 0x000fc40000010000 */
[----:B------:R-:W-:-:S06]  /*1bd0*/  WARPGROUP.ARRIVE ;  /* 0x00000000000079c5 */ /* 0x000fcc0000000000 */
[----:B------:R-:W-:Y:S01]  /*1be0*/  IGMMA.64x64x32.S8.S8 R24, gdesc[UR8], R24, gsb0 ;  /* 0x01e00000081879f1 */ /* 0x000fe20008041018 */
        /* <DEDUP_REMOVED lines=15> */
[----:B------:R-:W-:Y:S01]  /*1ce0*/  BPT.TRAP 0x1 ;  /* 0x000000040000795c */ /* 0x000fe20000300000 */
.L_x_27:
[----:B------:R-:W-:-:S13]  /*1cf0*/  ISETP.NE.AND P1, PT, R22, RZ, PT ;  /* 0x000000ff1600720c */ /* 0x000fda0003f25270 */
[----:B01----:R-:W-:-:S04]  /*1d00*/  @P1 IMAD R4, R3, 0x8, R6 ;  /* 0x0000000803041824 */ /* 0x003fc800078e0206 */
[----:B------:R-:W-:-:S05]  /*1d10*/  @P1 VIADD R4, R4, 0x20 ;  /* 0x0000002004041836 */ /* 0x000fca0000000000 */
[----:B------:R-:W-:-:S04]  /*1d20*/  @P1 PRMT R4, R19, 0x654, R4 ;  /* 0x0000065413041816 */ /* 0x000fc80000000004 */
[----:B------:R0:W-:Y:S01]  /*1d30*/  @P1 SYNCS.ARRIVE.TRANS64.RED.A1T0 RZ, [R4+URZ], RZ ;  /* 0x000000ff04ff19a7 */ /* 0x0001e2000810043f */
[----:B------:R-:W-:-:S13]  /*1d40*/  ISETP.GT.U32.AND P1, PT, R18, 0x1, PT ;  /* 0x000000011200780c */ /* 0x000fda0003f24070 */
[----:B0-----:R-:W-:Y:S05]  /*1d50*/  @P1 BRA `(.L_x_28) ;  /* 0x0000000000041947 */ /* 0x001fea0003800000 */
[----:B------:R-:W-:Y:S01]  /*1d60*/  BPT.TRAP 0x1 ;  /* 0x000000040000795c */ /* 0x000fe20000300000 */
.L_x_28:
[----:B------:R-:W-:Y:S01]  /*1d70*/  UIADD3 UR5, UR5, 0x1, URZ ;  /* 0x0000000105057890 */ /* 0x000fe2000fffe03f */
[C---:B------:R-:W-:Y:S01]  /*1d80*/  ISETP.GT.AND P2, PT, R0.reuse, 0x1, PT ;  /* 0x000000010000780c */ /* 0x040fe20003f44270 */
[----:B------:R-:W-:Y:S02]  /*1d90*/  VIADD R3, R3, 0x1 ;  /* 0x0000000103037836 */ /* 0x000fe40000000000 */
[----:B------:R-:W-:Y:S01]  /*1da0*/  UISETP.NE.AND UP0, UPT, UR5, 0x4, UPT ;  /* 0x000000040500788c */ /* 0x000fe2000bf05270 */
[----:B------:R-:W-:Y:S02]  /*1db0*/  VIADD R0, R0, 0xffffffff ;  /* 0xffffffff00007836 */ /* 0x000fe40000000000 */
[C---:B------:R-:W-:Y:S01]  /*1dc0*/  ISETP.NE.AND P1, PT, R3.reuse, 0x4, PT ;  /* 0x000000040300780c */ /* 0x040fe20003f25270 */
[----:B------:R-:W-:Y:S02]  /*1dd0*/  USEL UR6, URZ, 0x1, UP0 ;  /* 0x000000013f067887 */ /* 0x000fe40008000000 */
[----:B------:R-:W-:Y:S01]  /*1de0*/  USEL UR5, UR5, URZ, UP0 ;  /* 0x0000003f05057287 */ /* 0x000fe20008000000 */
[----:B------:R-:W-:-:S03]  /*1df0*/  SEL R3, R3, RZ, P1 ;  /* 0x000000ff03037207 */ /* 0x000fc60000800000 */
[----:B------:R-:W-:Y:S01]  /*1e00*/  LOP3.LUT R7, R7, UR6, RZ, 0x3c, !PT ;  /* 0x0000000607077c12 */ /* 0x000fe2000f8e3cff */
[----:B------:R-:W-:Y:S07]  /*1e10*/  @P2 BRA `(.L_x_29) ;  /* 0xfffffffc00002947 */ /* 0x000fee000383ffff */
.L_x_22:
[----:B01----:R-:W0:Y:S02]  /*1e20*/  LDC R0, c[0x0][0x28c] ;  /* 0x0000a300ff007b82 */ /* 0x003e240000000800 */
[----:B0-----:R-:W-:-:S13]  /*1e30*/  ISETP.GE.AND P1, PT, R0, 0x1, PT ;  /* 0x000000010000780c */ /* 0x001fda0003f26270 */
[----:B------:R-:W-:Y:S05]  /*1e40*/  @!P1 BRA `(.L_x_30) ;  /* 0x0000000000389947 */ /* 0x000fea0003800000 */
[----:B------:R-:W-:Y:S05]  /*1e50*/  @!P0 BRA `(.L_x_31) ;  /* 0x0000000000048947 */ /* 0x000fea0003800000 */
[----:B------:R-:W-:Y:S01]  /*1e60*/  BPT.TRAP 0x1 ;  /* 0x000000040000795c */ /* 0x000fe20000300000 */
.L_x_31:
[----:B------:R-:W-:-:S13]  /*1e70*/  ISETP.NE.AND P0, PT, R22, RZ, PT ;  /* 0x000000ff1600720c */ /* 0x000fda0003f05270 */
[----:B------:R-:W-:-:S05]  /*1e80*/  VOTEU.ANY UP0, P0 ;  /* 0x00000000003f7886 */ /* 0x000fca0000000100 */
[----:B------:R-:W-:-:S06]  /*1e90*/  @UP0 UIADD3 UR4, UR44, UR41, URZ ;  /* 0x000000292c040290 */ /* 0x000fcc000fffe03f */
[----:B------:R-:W-:-:S04]  /*1ea0*/  IMAD.U32 R0, RZ, RZ, UR4 ;  /* 0x00000004ff007e24 */ /* 0x000fc8000f8e00ff */
[----:B------:R-:W-:-:S05]  /*1eb0*/  @P0 IMAD.SHL.U32 R0, R0, 0x8, RZ ;  /* 0x0000000800000824 */ /* 0x000fca00078e00ff */
[----:B------:R-:W-:-:S04]  /*1ec0*/  @P0 LOP3.LUT R0, R0, 0x18, RZ, 0xc0, !PT ;  /* 0x0000001800000812 */ /* 0x000fc800078ec0ff */
[----:B------:R-:W-:-:S04]  /*1ed0*/  @P0 IADD3 R0, R6, 0x20, R0 ;  /* 0x0000002006000810 */ /* 0x000fc80007ffe000 */
[----:B------:R-:W-:-:S04]  /*1ee0*/  @P0 PRMT R0, R19, 0x654, R0 ;  /* 0x0000065413000816 */ /* 0x000fc80000000000 */
[----:B------:R0:W-:Y:S01]  /*1ef0*/  @P0 SYNCS.ARRIVE.TRANS64.RED.A1T0 RZ, [R0+URZ], RZ ;  /* 0x000000ff00ff09a7 */ /* 0x0001e2000810043f */
[----:B------:R-:W-:-:S13]  /*1f00*/  ISETP.GT.U32.AND P0, PT, R18, 0x1, PT ;  /* 0x000000011200780c */ /* 0x000fda0003f04070 */
[----:B0-----:R-:W-:Y:S05]  /*1f10*/  @P0 BRA `(.L_x_30) ;  /* 0x0000000000040947 */ /* 0x001fea0003800000 */
[----:B------:R-:W-:Y:S01]  /*1f20*/  BPT.TRAP 0x1 ;  /* 0x000000040000795c */ /* 0x000fe20000300000 */
.L_x_30:
[----:B------:R-:W-:Y:S01]  /*1f30*/  UIADD3 UR41, UR43, UR41, URZ ;  /* 0x000000292b297290 */ /* 0x000fe2000fffe03f */
[----:B------:R-:W-:Y:S01]  /*1f40*/  IMAD.SHL.U32 R3, R100, 0x40, RZ ;  /* 0x0000004064037824 */ /* 0x000fe200078e00ff */
[----:B------:R-:W-:Y:S01]  /*1f50*/  ULDC UR5, c[0x0][0x288] ;  /* 0x0000a20000057ab9 */ /* 0x000fe20000000800 */
[----:B------:R-:W-:Y:S01]  /*1f60*/  IMAD.SHL.U32 R12, R99, 0x100, RZ ;  /* 0x00000100630c7824 */ /* 0x000fe200078e00ff */
[----:B------:R-:W-:Y:S01]  /*1f70*/  USHF.R.U32.HI UR4, URZ, 0x2, UR41 ;  /* 0x000000023f047899 */ /* 0x000fe20008011629 */
[----:B------:R-:W-:Y:S01]  /*1f80*/  SHF.R.S32.HI R104, RZ, 0x1f, R23 ;  /* 0x0000001fff687819 */ /* 0x000fe20000011417 */
[----:B------:R-:W-:Y:S01]  /*1f90*/  ULDC UR8, c[0x0][0x284] ;  /* 0x0000a10000087ab9 */ /* 0x000fe20000000800 */
[C---:B------:R-:W-:Y:S01]  /*1fa0*/  ISETP.GE.AND P0, PT, R3.reuse, UR5, PT ;  /* 0x0000000503007c0c */ /* 0x040fe2000bf06270 */
[----:B------:R-:W-:Y:S01]  /*1fb0*/  ULOP3.LUT UR4, UR4, 0x1, URZ, 0xc0, !UPT ;  /* 0x0000000104047892 */ /* 0x000fe2000f8ec03f */
[----:B------:R-:W-:Y:S01]  /*1fc0*/  LOP3.LUT R20, R3, 0x6, R94, 0xf8, !PT ;  /* 0x0000000603147812 */ /* 0x000fe200078ef85e */
[----:B------:R-:W-:Y:S01]  /*1fd0*/  UISETP.GT.U32.AND UP1, UPT, UR41, 0x3, UPT ;  /* 0x000000032900788c */ /* 0x000fe2000bf24070 */
[----:B------:R-:W-:Y:S01]  /*1fe0*/  ISETP.GE.OR P0, PT, R12, UR8, P0 ;  /* 0x000000080c007c0c */ /* 0x000fe20008706670 */
[----:B------:R-:W-:Y:S01]  /*1ff0*/  UISETP.NE.U32.AND UP0, UPT, UR4, 0x1, UPT ;  /* 0x000000010400788c */ /* 0x000fe2000bf05070 */
[----:B------:R-:W-:Y:S01]  /*2000*/  SHF.R.S32.HI R21, RZ, 0x1f, R20 ;  /* 0x0000001fff157819 */ /* 0x000fe20000011414 */
[----:B------:R-:W-:-:S02]  /*2010*/  UISETP.LT.U32.AND UP1, UPT, UR43, 0x4, UP1 ;  /* 0x000000042b00788c */ /* 0x000fc40008f21070 */
[----:B------:R-:W-:Y:S01]  /*2020*/  UISETP.GT.U32.AND UP0, UPT, UR43, 0x3, !UP0 ;  /* 0x000000032b00788c */ /* 0x000fe2000c704070 */
[----:B------:R-:W-:Y:S01]  /*2030*/  ULDC.64 UR6, c[0x0][0x5d0] ;  /* 0x0001740000067ab9 */ /* 0x000fe20000000a00 */
[----:B------:R-:W-:Y:S01]  /*2040*/  USEL UR5, URZ, 0x1, !UP1 ;  /* 0x000000013f057887 */ /* 0x000fe2000c800000 */
[----:B------:R-:W-:Y:S01]  /*2050*/  IMAD R0, R104, UR6, RZ ;  /* 0x0000000668007c24 */ /* 0x000fe2000f8e02ff */
[----:B------:R-:W-:Y:S01]  /*2060*/  USEL UR4, URZ, 0x1, !UP0 ;  /* 0x000000013f047887 */ /* 0x000fe2000c000000 */
[C---:B------:R-:W-:Y:S01]  /*2070*/  IMAD.WIDE.U32 R4, R23.reuse, UR6, R20 ;  /* 0x0000000617047c25 */ /* 0x040fe2000f8e0014 */
[----:B------:R-:W-:Y:S02]  /*2080*/  ULOP3.LUT UR41, UR41, 0x3, URZ, 0xc0, !UPT ;  /* 0x0000000329297892 */ /* 0x000fe4000f8ec03f */
[----:B------:R-:W-:Y:S01]  /*2090*/  ULOP3.LUT UR40, UR4, UR40, UR5, 0x96, !UPT ;  /* 0x0000002804287292 */ /* 0x000fe2000f8e9605 */
[----:B------:R-:W-:Y:S02]  /*20a0*/  IMAD R7, R23, UR7, R0 ;  /* 0x0000000717077c24 */ /* 0x000fe4000f8e0200 */
[----:B------:R-:W-:-:S02]  /*20b0*/  IMAD.MOV.U32 R0, RZ, RZ, -0x1 ;  /* 0xffffffffff007424 */ /* 0x000fc400078e00ff */
[----:B------:R-:W-:Y:S01]  /*20c0*/  IMAD.IADD R5, R5, 0x1, R7 ;  /* 0x0000000105057824 */ /* 0x000fe200078e0207 */
[----:B------:R-:W-:Y:S06]  /*20d0*/  @P0 BRA `(.L_x_32) ;  /* 0x0000003400000947 */ /* 0x000fec0003800000 */
[----:B------:R-:W0:Y:S01]  /*20e0*/  LDC.64 R100, c[0x0][0x5c8] ;  /* 0x00017200ff647b82 */ /* 0x000e220000000a00 */
[----:B------:R-:W-:Y:S01]  /*20f0*/  IMAD.WIDE R10, R99, 0x100, R88 ;  /* 0x00000100630a7825 */ /* 0x000fe200078e0258 */
[----:B------:R-:W-:Y:S01]  /*2100*/  ULDC.64 UR4, c[0x0][0x5c0] ;  /* 0x0001700000047ab9 */ /* 0x000fe20000000a00 */
[----:B------:R-:W-:Y:S02]  /*2110*/  BSSY B0, `(.L_x_32) ;  /* 0x000033c000007945 */ /* 0x000fe40003800000 */
[----:B------:R-:W-:Y:S02]  /*2120*/  IMAD.IADD R99, R97, 0x1, -R12 ;  /* 0x0000000161637824 */ /* 0x000fe400078e0a0c */
[----:B------:R-:W-:Y:S02]  /*2130*/  IMAD.IADD R3, R92, 0x1, -R3 ;  /* 0x000000015c037824 */ /* 0x000fe400078e0a03 */
[-C--:B0-----:R-:W-:Y:S01]  /*2140*/  IMAD R6, R11, R100.reuse, RZ ;  /* 0x000000640b067224 */ /* 0x081fe200078e02ff */
[----:B------:R-:W-:Y:S01]  /*2150*/  SHF.L.U64.HI R13, R100, 0x7, R101 ;  /* 0x00000007640d7819 */ /* 0x000fe20000010265 */
[----:B------:R-:W-:-:S04]  /*2160*/  IMAD.WIDE.U32 R4, R10, R100, R4 ;  /* 0x000000640a047225 */ /* 0x000fc800078e0004 */
[----:B------:R-:W-:Y:S01]  /*2170*/  IMAD R7, R10, R101, R6 ;  /* 0x000000650a077224 */ /* 0x000fe200078e0206 */
[----:B------:R-:W-:Y:S01]  /*2180*/  IADD3 R14, P0, R4, UR4, RZ ;  /* 0x00000004040e7c10 */ /* 0x000fe2000ff1e0ff */
[C---:B------:R-:W-:Y:S02]  /*2190*/  IMAD.SHL.U32 R9, R100.reuse, 0x80, RZ ;  /* 0x0000008064097824 */ /* 0x040fe400078e00ff */
[----:B------:R-:W-:Y:S01]  /*21a0*/  IMAD.IADD R7, R5, 0x1, R7 ;  /* 0x0000000105077824 */ /* 0x000fe200078e0207 */
[-C--:B------:R-:W-:Y:S02]  /*21b0*/  LEA R4, P1, R100, R14.reuse, 0x3 ;  /* 0x0000000e64047211 */ /* 0x080fe400078218ff */
[----:B------:R-:W-:Y:S02]  /*21c0*/  IADD3 R6, P2, R9, R14, RZ ;  /* 0x0000000e09067210 */ /* 0x000fe40007f5e0ff */
[----:B------:R-:W-:Y:S02]  /*21d0*/  IADD3.X R15, R7, UR5, RZ, P0, !PT ;  /* 0x00000005070f7c10 */ /* 0x000fe400087fe4ff */
[----:B-----5:R-:W-:-:S02]  /*21e0*/  ISETP.NE.AND P0, PT, R91, RZ, PT ;  /* 0x000000ff5b00720c */ /* 0x020fc40003f05270 */
[----:B------:R-:W-:Y:S01]  /*21f0*/  LEA.HI.X R5, R100, R15, R101, 0x3, P1 ;  /* 0x0000000f64057211 */ /* 0x000fe200008f1c65 */
[----:B------:R-:W-:Y:S01]  /*2200*/  IMAD.X R7, R13, 0x1, R15, P2 ;  /* 0x000000010d077824 */ /* 0x000fe200010e060f */
[----:B------:R-:W-:-:S05]  /*2210*/  IADD3 R8, P1, R9, R4, RZ ;  /* 0x0000000409087210 */ /* 0x000fca0007f3e0ff */
[----:B------:R-:W-:-:S04]  /*2220*/  IMAD.X R9, R13, 0x1, R5, P1 ;  /* 0x000000010d097824 */ /* 0x000fc800008e0605 */
[----:B------:R-:W-:Y:S05]  /*2230*/  @!P0 BRA `(.L_x_33) ;  /* 0x0000002400948947 */ /* 0x000fea0003800000 */
[----:B------:R-:W0:Y:S01]  /*2240*/  LDC.64 R102, c[0x0][0x5b0] ;  /* 0x00016c00ff667b82 */ /* 0x000e220000000a00 */
[----:B------:R-:W-:Y:S01]  /*2250*/  ULDC.64 UR4, c[0x0][0x5b8] ;  /* 0x00016e0000047ab9 */ /* 0x000fe20000000a00 */
[----:B------:R-:W-:Y:S01]  /*2260*/  ISETP.GE.AND P0, PT, R99, 0x1, PT ;  /* 0x000000016300780c */ /* 0x000fe20003f06270 */
[----:B------:R-:W-:Y:S01]  /*2270*/  IMAD R100, R104, UR4, RZ ;  /* 0x0000000468647c24 */ /* 0x000fe2000f8e02ff */
[----:B------:R-:W-:Y:S01]  /*2280*/  BSSY B1, `(.L_x_34) ;  /* 0x0000010000017945 */ /* 0x000fe20003800000 */
[----:B------:R-:W-:Y:S01]  /*2290*/  IMAD.WIDE.U32 R20, R23, UR4, R20 ;  /* 0x0000000417147c25 */ /* 0x000fe2000f8e0014 */
[----:B------:R-:W-:Y:S02]  /*22a0*/  ISETP.LT.OR P3, PT, R3, 0x1, !P0 ;  /* 0x000000010300780c */ /* 0x000fe40004761670 */
[----:B------:R-:W1:Y:S01]  /*22b0*/  LDC.64 R12, c[0x0][0x5a8] ;  /* 0x00016a00ff0c7b82 */ /* 0x000e620000000a00 */
[----:B------:R-:W-:Y:S02]  /*22c0*/  IMAD R23, R23, UR5, R100 ;  /* 0x0000000517177c24 */ /* 0x000fe4000f8e0264 */
[----:B------:R-:W-:-:S02]  /*22d0*/  IMAD.MOV.U32 R100, RZ, RZ, R20 ;  /* 0x000000ffff647224 */ /* 0x000fc400078e0014 */
[----:B------:R-:W-:Y:S02]  /*22e0*/  IMAD.IADD R101, R21, 0x1, R23 ;  /* 0x0000000115657824 */ /* 0x000fe400078e0217 */
[-C--:B0-----:R-:W-:Y:S01]  /*22f0*/  IMAD R23, R11, R102.reuse, RZ ;  /* 0x000000660b177224 */ /* 0x081fe200078e02ff */
[----:B------:R-:W-:Y:S01]  /*2300*/  SHF.L.U64.HI R107, R102, 0x3, R103 ;  /* 0x00000003666b7819 */ /* 0x000fe20000010267 */
[----:B------:R-:W-:-:S04]  /*2310*/  IMAD.WIDE.U32 R104, R10, R102, R100 ;  /* 0x000000660a687225 */ /* 0x000fc800078e0064 */
[----:B------:R-:W-:Y:S01]  /*2320*/  IMAD R111, R10, R103, R23 ;  /* 0x000000670a6f7224 */ /* 0x000fe200078e0217 */
[----:B-1----:R-:W-:Y:S01]  /*2330*/  IADD3 R104, P1, R104, R12, RZ ;  /* 0x0000000c68687210 */ /* 0x002fe20007f3e0ff */
[----:B------:R-:W-:-:S03]  /*2340*/  IMAD.SHL.U32 R106, R102, 0x8, RZ ;  /* 0x00000008666a7824 */ /* 0x000fc600078e00ff */
[----:B------:R-:W-:Y:S01]  /*2350*/  IADD3.X R105, R13, R105, R111, P1, !PT ;  /* 0x000000690d697210 */ /* 0x000fe20000ffe46f */
[----:B------:R-:W-:Y:S08]  /*2360*/  @P3 BRA `(.L_x_35) ;  /* 0x0000000000043947 */ /* 0x000ff00003800000 */
[----:B------:R0:W5:Y:S02]  /*2370*/  LDG.E.U8 R98, desc[UR38][R104.64] ;  /* 0x0000002668627981 */ /* 0x000164000c1e1100 */
.L_x_35:
[----:B------:R-:W-:Y:S05]  /*2380*/  BSYNC B1 ;  /* 0x0000000000017941 */ /* 0x000fea0003800000 */
.L_x_34:
[----:B-----5:R-:W-:Y:S01]  /*2390*/  LOP3.LUT R23, R98, 0xffff, RZ, 0xc0, !PT ;  /* 0x0000ffff62177812 */ /* 0x020fe200078ec0ff */
[----:B------:R-:W-:Y:S01]  /*23a0*/  IMAD.WIDE.U32 R108, R10, R102, R106 ;  /* 0x000000660a6c7225 */ /* 0x000fe200078e006a */
[----:B------:R-:W-:Y:S01]  /*23b0*/  ISETP.LT.OR P4, PT, R3, 0x2, !P0 ;  /* 0x000000020300780c */ /* 0x000fe20004781670 */
[----:B------:R-:W-:Y:S01]  /*23c0*/  BSSY B1, `(.L_x_36) ;  /* 0x000000e000017945 */ /* 0x000fe20003800000 */
[----:B------:R-:W-:Y:S01]  /*23d0*/  PRMT R110, R23, 0x8880, RZ ;  /* 0x00008880176e7816 */ /* 0x000fe200000000ff */
[----:B------:R-:W-:Y:S01]  /*23e0*/  IMAD.IADD R109, R111, 0x1, R109 ;  /* 0x000000016f6d7824 */ /* 0x000fe200078e026d */
[----:B------:R-:W-:Y:S02]  /*23f0*/  IADD3 R108, P2, P5, R20, R12, R108 ;  /* 0x0000000c146c7210 */ /* 0x000fe40007d5e06c */
[----:B------:R-:W-:Y:S01]  /*2400*/  ISETP.GE.AND P1, PT, R99, 0x9, PT ;  /* 0x000000096300780c */ /* 0x000fe20003f26270 */
[----:B------:R-:W-:Y:S01]  /*2410*/  IMAD R23, R110, R91, RZ ;  /* 0x0000005b6e177224 */ /* 0x000fe200078e02ff */
[----:B------:R-:W-:-:S02]  /*2420*/  IADD3.X R109, R101, R13, R109, P2, P5 ;  /* 0x0000000d656d7210 */ /* 0x000fc400017ea46d */
[----:B------:R-:W-:Y:S01]  /*2430*/  ISETP.LT.OR P2, PT, R3, 0x1, !P1 ;  /* 0x000000010300780c */ /* 0x000fe20004f41670 */
[----:B------:R-:W-:-:S05]  /*2440*/  @!P3 IMAD R111, R56, R90, R23 ;  /* 0x0000005a386fb224 */ /* 0x000fca00078e0217 */
[----:B------:R1:W-:Y:S01]  /*2450*/  @!P3 STG.E.U8 desc[UR38][R14.64], R111 ;  /* 0x0000006f0e00b986 */ /* 0x0003e2000c101126 */
[----:B------:R-:W-:Y:S06]  /*2460*/  @P4 BRA `(.L_x_37) ;  /* 0x00000000000c4947 */ /* 0x000fec0003800000 */
[----:B------:R-:W2:Y:S02]  /*2470*/  LDG.E.U8 R98, desc[UR38][R104.64+0x1] ;  /* 0x0000012668627981 */ /* 0x000ea4000c1e1100 */
[----:B--2---:R-:W-:-:S05]  /*2480*/  PRMT R56, R98, 0x8880, RZ ;  /* 0x0000888062387816 */ /* 0x004fca00000000ff */
[----:B------:R-:W-:-:S07]  /*2490*/  IMAD R23, R56, R91, RZ ;  /* 0x0000005b38177224 */ /* 0x000fce00078e02ff */
.L_x_37:
[----:B------:R-:W-:Y:S05]  /*24a0*/  BSYNC B1 ;  /* 0x0000000000017941 */ /* 0x000fea0003800000 */
.L_x_36:
[----:B------:R-:W-:Y:S01]  /*24b0*/  @!P4 IMAD R57, R57, R90, R23 ;  /* 0x0000005a3939c224 */ /* 0x000fe200078e0217 */
[----:B------:R-:W-:Y:S04]  /*24c0*/  BSSY B1, `(.L_x_38) ;  /* 0x0000006000017945 */ /* 0x000fe80003800000 */
[----:B------:R2:W-:Y:S01]  /*24d0*/  @!P4 STG.E.U8 desc[UR38][R14.64+0x1], R57 ;  /* 0x000001390e00c986 */ /* 0x0005e2000c101126 */
[----:B------:R-:W-:Y:S05]  /*24e0*/  @P2 BRA `(.L_x_39) ;  /* 0x00000000000c2947 */ /* 0x000fea0003800000 */
[----:B------:R-:W3:Y:S02]  /*24f0*/  LDG.E.U8 R98, desc[UR38][R108.64] ;  /* 0x000000266c627981 */ /* 0x000ee4000c1e1100 */
[----:B---3--:R-:W-:-:S05]  /*2500*/  PRMT R56, R98, 0x8880, RZ ;  /* 0x0000888062387816 */ /* 0x008fca00000000ff */
[----:B------:R-:W-:-:S07]  /*2510*/  IMAD R23, R56, R91, RZ ;  /* 0x0000005b38177224 */ /* 0x000fce00078e02ff */
.L_x_39:
[----:B------:R-:W-:Y:S05]  /*2520*/  BSYNC B1 ;  /* 0x0000000000017941 */ /* 0x000fea0003800000 */
.L_x_38:
[C---:B------:R-:W-:Y:S01]  /*2530*/  ISETP.LT.OR P4, PT, R3.reuse, 0x2, !P1 ;  /* 0x000000020300780c */ /* 0x040fe20004f81670 */
[----:B--2---:R-:W-:Y:S01]  /*2540*/  @!P2 IMAD R57, R58, R90, R23 ;  /* 0x0000005a3a39a224 */ /* 0x004fe200078e0217 */
[----:B------:R-:W-:Y:S01]  /*2550*/  BSSY B1, `(.L_x_40) ;  /* 0x0000009000017945 */ /* 0x000fe20003800000 */
[C---:B------:R-:W-:Y:S02]  /*2560*/  ISETP.LT.OR P3, PT, R3.reuse, 0x9, !P0 ;  /* 0x000000090300780c */ /* 0x040fe40004761670 */
[C---:B------:R-:W-:Y:S01]  /*2570*/  ISETP.LT.OR P5, PT, R3.reuse, 0xa, !P0 ;  /* 0x0000000a0300780c */ /* 0x040fe200047a1670 */
[----:B------:R2:W-:Y:S01]  /*2580*/  @!P2 STG.E.U8 desc[UR38][R4.64], R57 ;  /* 0x000000390400a986 */ /* 0x0005e2000c101126 */
[----:B------:R-:W-:-:S06]  /*2590*/  ISETP.LT.OR P2, PT, R3, 0x9, !P1 ;  /* 0x000000090300780c */ /* 0x000fcc0004f41670 */
[----:B------:R-:W-:Y:S07]  /*25a0*/  @P4 BRA `(.L_x_41) ;  /* 0x00000000000c4947 */ /* 0x000fee0003800000 */
[----:B------:R-:W3:Y:S02]  /*25b0*/  LDG.E.U8 R98, desc[UR38][R108.64+0x1] ;  /* 0x000001266c627981 */ /* 0x000ee4000c1e1100 */
[----:B---3--:R-:W-:-:S05]  /*25c0*/  PRMT R56, R98, 0x8880, RZ ;  /* 0x0000888062387816 */ /* 0x008fca00000000ff */
[----:B------:R-:W-:-:S07]  /*25d0*/  IMAD R23, R56, R91, RZ ;  /* 0x0000005b38177224 */ /* 0x000fce00078e02ff */
.L_x_41:
[----:B------:R-:W-:Y:S05]  /*25e0*/  BSYNC B1 ;  /* 0x0000000000017941 */ /* 0x000fea0003800000 */
.L_x_40:
[----:B------:R-:W-:Y:S01]  /*25f0*/  @!P4 IMAD R59, R59, R90, R23 ;  /* 0x0000005a3b3bc224 */ /* 0x000fe200078e0217 */
[----:B------:R-:W-:Y:S04]  /*2600*/  BSSY B1, `(.L_x_42) ;  /* 0x0000006000017945 */ /* 0x000fe80003800000 */
[----:B------:R3:W-:Y:S01]  /*2610*/  @!P4 STG.E.U8 desc[UR38][R4.64+0x1], R59 ;  /* 0x0000013b0400c986 */ /* 0x0007e2000c101126 */
[----:B------:R-:W-:Y:S05]  /*2620*/  @P3 BRA `(.L_x_43) ;  /* 0x00000000000c3947 */ /* 0x000fea0003800000 */
[----:B------:R-:W4:Y:S02]  /*2630*/  LDG.E.U8 R98, desc[UR38][R104.64+0x8] ;  /* 0x0000082668627981 */ /* 0x000f24000c1e1100 */
[----:B----4-:R-:W-:-:S05]  /*2640*/  PRMT R56, R98, 0x8880, RZ ;  /* 0x0000888062387816 */ /* 0x010fca00000000ff */
[----:B------:R-:W-:-:S07]  /*2650*/  IMAD R23, R56, R91, RZ ;  /* 0x0000005b38177224 */ /* 0x000fce00078e02ff */
.L_x_43:
[----:B------:R-:W-:Y:S05]  /*2660*/  BSYNC B1 ;  /* 0x0000000000017941 */ /* 0x000fea0003800000 */
.L_x_42:
[----:B--2---:R-:W-:Y:S01]  /*2670*/  @!P3 IMAD R57, R60, R90, R23 ;  /* 0x0000005a3c39b224 */ /* 0x004fe200078e0217 */
[----:B------:R-:W-:Y:S04]  /*2680*/  BSSY B1, `(.L_x_44) ;  /* 0x0000006000017945 */ /* 0x000fe80003800000 */
[----:B------:R2:W-:Y:S01]  /*2690*/  @!P3 STG.E.U8 desc[UR38][R14.64+0x8], R57 ;  /* 0x000008390e00b986 */ /* 0x0005e2000c101126 */
[----:B------:R-:W-:Y:S05]  /*26a0*/  @P5 BRA `(.L_x_45) ;  /* 0x00000000000c5947 */ /* 0x000fea0003800000 */
[----:B------:R-:W4:Y:S02]  /*26b0*/  LDG.E.U8 R98, desc[UR38][R104.64+0x9] ;  /* 0x0000092668627981 */ /* 0x000f24000c1e1100 */
[----:B----4-:R-:W-:-:S05]  /*26c0*/  PRMT R56, R98, 0x8880, RZ ;  /* 0x0000888062387816 */ /* 0x010fca00000000ff */
[----:B------:R-:W-:-:S07]  /*26d0*/  IMAD R23, R56, R91, RZ ;  /* 0x0000005b38177224 */ /* 0x000fce00078e02ff */
.L_x_45:
[----:B------:R-:W-:Y:S05]  /*26e0*/  BSYNC B1 ;  /* 0x0000000000017941 */ /* 0x000fea0003800000 */
.L_x_44:
[----:B------:R-:W-:Y:S01]  /*26f0*/  @!P5 IMAD R61, R61, R90, R23 ;  /* 0x0000005a3d3dd224 */ /* 0x000fe200078e0217 */
[----:B------:R-:W-:Y:S04]  /*2700*/  BSSY B1, `(.L_x_46) ;  /* 0x0000006000017945 */ /* 0x000fe80003800000 */
[----:B------:R4:W-:Y:S01]  /*2710*/  @!P5 STG.E.U8 desc[UR38][R14.64+0x9], R61 ;  /* 0x0000093d0e00d986 */ /* 0x0009e2000c101126 */
[----:B------:R-:W-:Y:S05]  /*2720*/  @P2 BRA `(.L_x_47) ;  /* 0x00000000000c2947 */ /* 0x000fea0003800000 */
[----:B------:R-:W5:Y:S02]  /*2730*/  LDG.E.U8 R98, desc[UR38][R108.64+0x8] ;  /* 0x000008266c627981 */ /* 0x000f64000c1e1100 */
[----:B-----5:R-:W-:-:S05]  /*2740*/  PRMT R56, R98, 0x8880, RZ ;  /* 0x0000888062387816 */ /* 0x020fca00000000ff */
[----:B------:R-:W-:-:S07]  /*2750*/  IMAD R23, R56, R91, RZ ;  /* 0x0000005b38177224 */ /* 0x000fce00078e02ff */
.L_x_47:
[----:B------:R-:W-:Y:S05]  /*2760*/  BSYNC B1 ;  /* 0x0000000000017941 */ /* 0x000fea0003800000 */
.L_x_46:
        /* <DEDUP_REMOVED lines=8> */
[----:B------:R-:W5:Y:S02]  /*27f0*/  LDG.E.U8 R98, desc[UR38][R108.64+0x9] ;  /* 0x000009266c627981 */ /* 0x000f64000c1e1100 */
[----:B-----5:R-:W-:-:S05]  /*2800*/  PRMT R56, R98, 0x8880, RZ ;  /* 0x0000888062387816 */ /* 0x020fca00000000ff */
[----:B------:R-:W-:-:S07]  /*2810*/  IMAD R23, R56, R91, RZ ;  /* 0x0000005b38177224 */ /* 0x000fce00078e02ff */
.L_x_49:
[----:B------:R-:W-:Y:S05]  /*2820*/  BSYNC B1 ;  /* 0x0000000000017941 */ /* 0x000fea0003800000 */
.L_x_48:
[----:B------:R-:W-:Y:S01]  /*2830*/  @!P4 IMAD R63, R63, R90, R23 ;  /* 0x0000005a3f3fc224 */ /* 0x000fe200078e0217 */
[----:B------:R-:W-:Y:S04]  /*2840*/  BSSY B1, `(.L_x_50) ;  /* 0x0000006000017945 */ /* 0x000fe80003800000 */
[----:B------:R0:W-:Y:S01]  /*2850*/  @!P4 STG.E.U8 desc[UR38][R4.64+0x9], R63 ;  /* 0x0000093f0400c986 */ /* 0x0001e2000c101126 */
[----:B------:R-:W-:Y:S05]  /*2860*/  @P3 BRA `(.L_x_51) ;  /* 0x00000000000c3947 */ /* 0x000fea0003800000 */
[----:B------:R-:W5:Y:S02]  /*2870*/  LDG.E.U8 R98, desc[UR38][R104.64+0x10] ;  /* 0x0000102668627981 */ /* 0x000f64000c1e1100 */
[----:B-----5:R-:W-:-:S05]  /*2880*/  PRMT R56, R98, 0x8880, RZ ;  /* 0x0000888062387816 */ /* 0x020fca00000000ff */
[----:B------:R-:W-:-:S07]  /*2890*/  IMAD R23, R56, R91, RZ ;  /* 0x0000005b38177224 */ /* 0x000fce00078e02ff */
.L_x_51:
[----:B------:R-:W-:Y:S05]  /*28a0*/  BSYNC B1 ;  /* 0x0000000000017941 */ /* 0x000fea0003800000 */
.L_x_50:
[----:B--2---:R-:W-:Y:S01]  /*28b0*/  @!P3 IMAD R57, R64, R90, R23 ;  /* 0x0000005a4039b224 */ /* 0x004fe200078e0217 */
[----:B------:R-:W-:Y:S04]  /*28c0*/  BSSY B1, `(.L_x_52) ;  /* 0x0000006000017945 */ /* 0x000fe80003800000 */
[----:B------:R2:W-:Y:S01]  /*28d0*/  @!P3 STG.E.U8 desc[UR38][R14.64+0x10], R57 ;  /* 0x000010390e00b986 */ /* 0x0005e2000c101126 */
[----:B------:R-:W-:Y:S05]  /*28e0*/  @P5 BRA `(.L_x_53) ;  /* 0x00000000000c5947 */ /* 0x000fea0003800000 */
[----:B------:R-:W5:Y:S02]  /*28f0*/  LDG.E.U8 R98, desc[UR38][R104.64+0x11] ;  /* 0x0000112668627981 */ /* 0x000f64000c1e1100 */
[----:B-----5:R-:W-:-:S05]  /*2900*/  PRMT R56, R98, 0x8880, RZ ;  /* 0x0000888062387816 */ /* 0x020fca00000000ff */
[----:B------:R-:W-:-:S07]  /*2910*/  IMAD R23, R56, R91, RZ ;  /* 0x0000005b38177224 */ /* 0x000fce00078e02ff */
.L_x_53:
[----:B------:R-:W-:Y:S05]  /*2920*/  BSYNC B1 ;  /* 0x0000000000017941 */ /* 0x000fea0003800000 */
.L_x_52:
[----:B------:R-:W-:Y:S01]  /*2930*/  @!P5 IMAD R65, R65, R90, R23 ;  /* 0x0000005a4141d224 */ /* 0x000fe200078e0217 */
[----:B------:R-:W-:Y:S04]  /*2940*/  BSSY B1, `(.L_x_54) ;  /* 0x0000006000017945 */ /* 0x000fe80003800000 */
[----:B------:R0:W-:Y:S01]  /*2950*/  @!P5 STG.E.U8 desc[UR38][R14.64+0x11], R65 ;  /* 0x000011410e00d986 */ /* 0x0001e2000c101126 */
[----:B------:R-:W-:Y:S05]  /*2960*/  @P2 BRA `(.L_x_55) ;  /* 0x00000000000c2947 */ /* 0x000fea0003800000 */
[----:B------:R-:W5:Y:S02]  /*2970*/  LDG.E.U8 R98, desc[UR38][R108.64+0x10] ;  /* 0x000010266c627981 */ /* 0x000f64000c1e1100 */
[----:B-----5:R-:W-:-:S05]  /*2980*/  PRMT R56, R98, 0x8880, RZ ;  /* 0x0000888062387816 */ /* 0x020fca00000000ff */
[----:B------:R-:W-:-:S07]  /*2990*/  IMAD R23, R56, R91, RZ ;  /* 0x0000005b38177224 */ /* 0x000fce00078e02ff */
.L_x_55:
[----:B------:R-:W-:Y:S05]  /*29a0*/  BSYNC B1 ;  /* 0x0000000000017941 */ /* 0x000fea0003800000 */
.L_x_54:
        /* <DEDUP_REMOVED lines=11> */
.L_x_57:
[----:B------:R-:W-:Y:S05]  /*2a60*/  BSYNC B1 ;  /* 0x0000000000017941 */ /* 0x000fea0003800000 */
.L_x_56:
[----:B------:R-:W-:Y:S01]  /*2a70*/  @!P4 IMAD R67, R67, R90, R23 ;  /* 0x0000005a4343c224 */ /* 0x000fe200078e0217 */
[----:B------:R-:W-:Y:S04]  /*2a80*/  BSSY B1, `(.L_x_58) ;  /* 0x0000006000017945 */ /* 0x000fe80003800000 */
[----:B------:R0:W-:Y:S01]  /*2a90*/  @!P4 STG.E.U8 desc[UR38][R4.64+0x11], R67 ;  /* 0x000011430400c986 */ /* 0x0001e2000c101126 */
[----:B------:R-:W-:Y:S05]  /*2aa0*/  @P3 BRA `(.L_x_59) ;  /* 0x00000000000c3947 */ /* 0x000fea0003800000 */
[----:B------:R-:W5:Y:S02]  /*2ab0*/  LDG.E.U8 R98, desc[UR38][R104.64+0x18] ;  /* 0x0000182668627981 */ /* 0x000f64000c1e1100 */
[----:B-----5:R-:W-:-:S05]  /*2ac0*/  PRMT R56, R98, 0x8880, RZ ;  /* 0x0000888062387816 */ /* 0x020fca00000000ff */
[----:B------:R-:W-:-:S07]  /*2ad0*/  IMAD R23, R56, R91, RZ ;  /* 0x0000005b38177224 */ /* 0x000fce00078e02ff */
.L_x_59:
[----:B------:R-:W-:Y:S05]  /*2ae0*/  BSYNC B1 ;  /* 0x0000000000017941 */ /* 0x000fea0003800000 */
.L_x_58:
[----:B--2---:R-:W-:Y:S01]  /*2af0*/  @!P3 IMAD R57, R68, R90, R23 ;  /* 0x0000005a4439b224 */ /* 0x004fe200078e0217 */
[----:B------:R-:W-:Y:S04]  /*2b00*/  BSSY B1, `(.L_x_60) ;  /* 0x0000006000017945 */ /* 0x000fe80003800000 */
[----:B------:R2:W-:Y:S01]  /*2b10*/  @!P3 STG.E.U8 desc[UR38][R14.64+0x18], R57 ;  /* 0x000018390e00b986 */ /* 0x0005e2000c101126 */
[----:B------:R-:W-:Y:S05]  /*2b20*/  @P5 BRA `(.L_x_61) ;  /* 0x00000000000c5947 */ /* 0x000fea0003800000 */
[----:B------:R-:W5:Y:S02]  /*2b30*/  LDG.E.U8 R98, desc[UR38][R104.64+0x19] ;  /* 0x0000192668627981 */ /* 0x000f64000c1e1100 */
[----:B-----5:R-:W-:-:S05]  /*2b40*/  PRMT R56, R98, 0x8880, RZ ;  /* 0x0000888062387816 */ /* 0x020fca00000000ff */
[----:B------:R-:W-:-:S07]  /*2b50*/  IMAD R23, R56, R91, RZ ;  /* 0x0000005b38177224 */ /* 0x000fce00078e02ff */
.L_x_61:
[----:B------:R-:W-:Y:S05]  /*2b60*/  BSYNC B1 ;  /* 0x0000000000017941 */ /* 0x000fea0003800000 */
.L_x_60:
[----:B------:R-:W-:Y:S01]  /*2b70*/  @!P5 IMAD R69, R69, R90, R23 ;  /* 0x0000005a4545d224 */ /* 0x000fe200078e0217 */
[----:B------:R-:W-:Y:S04]  /*2b80*/  BSSY B1, `(.L_x_62) ;  /* 0x0000006000017945 */ /* 0x000fe80003800000 */
[----:B------:R0:W-:Y:S01]  /*2b90*/  @!P5 STG.E.U8 desc[UR38][R14.64+0x19], R69 ;  /* 0x000019450e00d986 */ /* 0x0001e2000c101126 */
[----:B------:R-:W-:Y:S05]  /*2ba0*/  @P2 BRA `(.L_x_63) ;  /* 0x00000000000c2947 */ /* 0x000fea0003800000 */
[----:B------:R-:W5:Y:S02]  /*2bb0*/  LDG.E.U8 R98, desc[UR38][R108.64+0x18] ;  /* 0x000018266c627981 */ /* 0x000f64000c1e1100 */
[----:B-----5:R-:W-:-:S05]  /*2bc0*/  PRMT R56, R98, 0x8880, RZ ;  /* 0x0000888062387816 */ /* 0x020fca00000000ff */
[----:B------:R-:W-:-:S07]  /*2bd0*/  IMAD R23, R56, R91, RZ ;  /* 0x0000005b38177224 */ /* 0x000fce00078e02ff */
.L_x_63:
[----:B------:R-:W-:Y:S05]  /*2be0*/  BSYNC B1 ;  /* 0x0000000000017941 */ /* 0x000fea0003800000 */
.L_x_62:
        /* <DEDUP_REMOVED lines=11> */
.L_x_65:
[----:B------:R-:W-:Y:S05]  /*2ca0*/  BSYNC B1 ;  /* 0x0000000000017941 */ /* 0x000fea0003800000 */
.L_x_64:
[----:B------:R-:W-:Y:S01]  /*2cb0*/  @!P4 IMAD R71, R71, R90, R23 ;  /* 0x0000005a4747c224 */ /* 0x000fe200078e0217 */
[----:B------:R-:W-:Y:S04]  /*2cc0*/  BSSY B1, `(.L_x_66) ;  /* 0x0000006000017945 */ /* 0x000fe80003800000 */
[----:B------:R0:W-:Y:S01]  /*2cd0*/  @!P4 STG.E.U8 desc[UR38][R4.64+0x19], R71 ;  /* 0x000019470400c986 */ /* 0x0001e2000c101126 */
[----:B------:R-:W-:Y:S05]  /*2ce0*/  @P3 BRA `(.L_x_67) ;  /* 0x00000000000c3947 */ /* 0x000fea0003800000 */
[----:B------:R-:W5:Y:S02]  /*2cf0*/  LDG.E.U8 R98, desc[UR38][R104.64+0x20] ;  /* 0x0000202668627981 */ /* 0x000f64000c1e1100 */
[----:B-----5:R-:W-:-:S05]  /*2d00*/  PRMT R56, R98, 0x8880, RZ ;  /* 0x0000888062387816 */ /* 0x020fca00000000ff */
[----:B------:R-:W-:-:S07]  /*2d10*/  IMAD R23, R56, R91, RZ ;  /* 0x0000005b38177224 */ /* 0x000fce00078e02ff */
.L_x_67:
[----:B------:R-:W-:Y:S05]  /*2d20*/  BSYNC B1 ;  /* 0x0000000000017941 */ /* 0x000fea0003800000 */
.L_x_66:
[----:B--2---:R-:W-:Y:S01]  /*2d30*/  @!P3 IMAD R57, R72, R90, R23 ;  /* 0x0000005a4839b224 */ /* 0x004fe200078e0217 */
[----:B------:R-:W-:Y:S04]  /*2d40*/  BSSY B1, `(.L_x_68) ;  /* 0x0000006000017945 */ /* 0x000fe80003800000 */
[----:B------:R2:W-:Y:S01]  /*2d50*/  @!P3 STG.E.U8 desc[UR38][R14.64+0x20], R57 ;  /* 0x000020390e00b986 */ /* 0x0005e2000c101126 */
[----:B------:R-:W-:Y:S05]  /*2d60*/  @P5 BRA `(.L_x_69) ;  /* 0x00000000000c5947 */ /* 0x000fea0003800000 */
[----:B------:R-:W5:Y:S02]  /*2d70*/  LDG.E.U8 R98, desc[UR38][R104.64+0x21] ;  /* 0x0000212668627981 */ /* 0x000f64000c1e1100 */
[----:B-----5:R-:W-:-:S05]  /*2d80*/  PRMT R56, R98, 0x8880, RZ ;  /* 0x0000888062387816 */ /* 0x020fca00000000ff */
[----:B------:R-:W-:-:S07]  /*2d90*/  IMAD R23, R56, R91, RZ ;  /* 0x0000005b38177224 */ /* 0x000fce00078e02ff */
.L_x_69:
[----:B------:R-:W-:Y:S05]  /*2da0*/  BSYNC B1 ;  /* 0x0000000000017941 */ /* 0x000fea0003800000 */
.L_x_68:
[----:B------:R-:W-:Y:S01]  /*2db0*/  @!P5 IMAD R73, R73, R90, R23 ;  /* 0x0000005a4949d224 */ /* 0x000fe200078e0217 */
[----:B------:R-:W-:Y:S04]  /*2dc0*/  BSSY B1, `(.L_x_70) ;  /* 0x0000006000017945 */ /* 0x000fe80003800000 */
[----:B------:R0:W-:Y:S01]  /*2dd0*/  @!P5 STG.E.U8 desc[UR38][R14.64+0x21], R73 ;  /* 0x000021490e00d986 */ /* 0x0001e2000c101126 */
[----:B------:R-:W-:Y:S05]  /*2de0*/  @P2 BRA `(.L_x_71) ;  /* 0x00000000000c2947 */ /* 0x000fea0003800000 */
[----:B------:R-:W5:Y:S02]  /*2df0*/  LDG.E.U8 R98, desc[UR38][R108.64+0x20] ;  /* 0x000020266c627981 */ /* 0x000f64000c1e1100 */
[----:B-----5:R-:W-:-:S05]  /*2e00*/  PRMT R56, R98, 0x8880, RZ ;  /* 0x0000888062387816 */ /* 0x020fca00000000ff */
[----:B------:R-:W-:-:S07]  /*2e10*/  IMAD R23, R56, R91, RZ ;  /* 0x0000005b38177224 */ /* 0x000fce00078e02ff */
.L_x_71:
[----:B------:R-:W-:Y:S05]  /*2e20*/  BSYNC B1 ;  /* 0x0000000000017941 */ /* 0x000fea0003800000 */
.L_x_70:
        /* <DEDUP_REMOVED lines=11> */
.L_x_73:
[----:B------:R-:W-:Y:S05]  /*2ee0*/  BSYNC B1 ;  /* 0x0000000000017941 */ /* 0x000fea0003800000 */
.L_x_72:
[----:B------:R-:W-:Y:S01]  /*2ef0*/  @!P4 IMAD R75, R75, R90, R23 ;  /* 0x0000005a4b4bc224 */ /* 0x000fe200078e0217 */
[----:B------:R-:W-:Y:S04]  /*2f00*/  BSSY B1, `(.L_x_74) ;  /* 0x0000006000017945 */ /* 0x000fe80003800000 */
[----:B------:R0:W-:Y:S01]  /*2f10*/  @!P4 STG.E.U8 desc[UR38][R4.64+0x21], R75 ;  /* 0x0000214b0400c986 */ /* 0x0001e2000c101126 */
[----:B------:R-:W-:Y:S05]  /*2f20*/  @P3 BRA `(.L_x_75) ;  /* 0x00000000000c3947 */ /* 0x000fea0003800000 */
[----:B------:R-:W5:Y:S02]  /*2f30*/  LDG.E.U8 R98, desc[UR38][R104.64+0x28] ;  /* 0x0000282668627981 */ /* 0x000f64000c1e1100 */
[----:B-----5:R-:W-:-:S05]  /*2f40*/  PRMT R56, R98, 0x8880, RZ ;  /* 0x0000888062387816 */ /* 0x020fca00000000ff */
[----:B------:R-:W-:-:S07]  /*2f50*/  IMAD R23, R56, R91, RZ ;  /* 0x0000005b38177224 */ /* 0x000fce00078e02ff */
.L_x_75:
[----:B------:R-:W-:Y:S05]  /*2f60*/  BSYNC B1 ;  /* 0x0000000000017941 */ /* 0x000fea0003800000 */
.L_x_74:
[----:B--2---:R-:W-:Y:S01]  /*2f70*/  @!P3 IMAD R57, R76, R90, R23 ;  /* 0x0000005a4c39b224 */ /* 0x004fe200078e0217 */
[----:B------:R-:W-:Y:S04]  /*2f80*/  BSSY B1, `(.L_x_76) ;  /* 0x0000006000017945 */ /* 0x000fe80003800000 */
[----:B------:R2:W-:Y:S01]  /*2f90*/  @!P3 STG.E.U8 desc[UR38][R14.64+0x28], R57 ;  /* 0x000028390e00b986 */ /* 0x0005e2000c101126 */
[----:B------:R-:W-:Y:S05]  /*2fa0*/  @P5 BRA `(.L_x_77) ;  /* 0x00000000000c5947 */ /* 0x000fea0003800000 */
[----:B------:R-:W5:Y:S02]  /*2fb0*/  LDG.E.U8 R98, desc[UR38][R104.64+0x29] ;  /* 0x0000292668627981 */ /* 0x000f64000c1e1100 */
[----:B-----5:R-:W-:-:S05]  /*2fc0*/  PRMT R56, R98, 0x8880, RZ ;  /* 0x0000888062387816 */ /* 0x020fca00000000ff */
[----:B------:R-:W-:-:S07]  /*2fd0*/  IMAD R23, R56, R91, RZ ;  /* 0x0000005b38177224 */ /* 0x000fce00078e02ff */
.L_x_77:
[----:B------:R-:W-:Y:S05]  /*2fe0*/  BSYNC B1 ;  /* 0x0000000000017941 */ /* 0x000fea0003800000 */
.L_x_76:
[----:B------:R-:W-:Y:S01]  /*2ff0*/  @!P5 IMAD R77, R77, R90, R23 ;  /* 0x0000005a4d4dd224 */ /* 0x000fe200078e0217 */
[----:B------:R-:W-:Y:S04]  /*3000*/  BSSY B1, `(.L_x_78) ;  /* 0x0000006000017945 */ /* 0x000fe80003800000 */
[----:B------:R0:W-:Y:S01]  /*3010*/  @!P5 STG.E.U8 desc[UR38][R14.64+0x29], R77 ;  /* 0x0000294d0e00d986 */ /* 0x0001e2000c101126 */
[----:B------:R-:W-:Y:S05]  /*3020*/  @P2 BRA `(.L_x_79) ;  /* 0x00000000000c2947 */ /* 0x000fea0003800000 */
[----:B------:R-:W5:Y:S02]  /*3030*/  LDG.E.U8 R98, desc[UR38][R108.64+0x28] ;  /* 0x000028266c627981 */ /* 0x000f64000c1e1100 */
[----:B-----5:R-:W-:-:S05]  /*3040*/  PRMT R56, R98, 0x8880, RZ ;  /* 0x0000888062387816 */ /* 0x020fca00000000ff */
[----:B------:R-:W-:-:S07]  /*3050*/  IMAD R23, R56, R91, RZ ;  /* 0x0000005b38177224 */ /* 0x000fce00078e02ff */
.L_x_79:
[----:B------:R-:W-:Y:S05]  /*3060*/  BSYNC B1 ;  /* 0x0000000000017941 */ /* 0x000fea0003800000 */
.L_x_78:
        /* <DEDUP_REMOVED lines=11> */
.L_x_81:
[----:B------:R-:W-:Y:S05]  /*3120*/  BSYNC B1 ;  /* 0x0000000000017941 */ /* 0x000fea0003800000 */
.L_x_80:
[----:B------:R-:W-:Y:S01]  /*3130*/  @!P4 IMAD R79, R79, R90, R23 ;  /* 0x0000005a4f4fc224 */ /* 0x000fe200078e0217 */
[----:B------:R-:W-:Y:S04]  /*3140*/  BSSY B1, `(.L_x_82) ;  /* 0x0000006000017945 */ /* 0x000fe80003800000 */
[----:B------:R0:W-:Y:S01]  /*3150*/  @!P4 STG.E.U8 desc[UR38][R4.64+0x29], R79 ;  /* 0x0000294f0400c986 */ /* 0x0001e2000c101126 */
[----:B------:R-:W-:Y:S05]  /*3160*/  @P3 BRA `(.L_x_83) ;  /* 0x00000000000c3947 */ /* 0x000fea0003800000 */
[----:B------:R-:W5:Y:S02]  /*3170*/  LDG.E.U8 R98, desc[UR38][R104.64+0x30] ;  /* 0x0000302668627981 */ /* 0x000f64000c1e1100 */
[----:B-----5:R-:W-:-:S05]  /*3180*/  PRMT R56, R98, 0x8880, RZ ;  /* 0x0000888062387816 */ /* 0x020fca00000000ff */
[----:B------:R-:W-:-:S07]  /*3190*/  IMAD R23, R56, R91, RZ ;  /* 0x0000005b38177224 */ /* 0x000fce00078e02ff */
.L_x_83:
[----:B------:R-:W-:Y:S05]  /*31a0*/  BSYNC B1 ;  /* 0x0000000000017941 */ /* 0x000fea0003800000 */
.L_x_82:
[----:B--2---:R-:W-:Y:S01]  /*31b0*/  @!P3 IMAD R57, R80, R90, R23 ;  /* 0x0000005a5039b224 */ /* 0x004fe200078e0217 */
[----:B------:R-:W-:Y:S04]  /*31c0*/  BSSY B1, `(.L_x_84) ;  /* 0x0000006000017945 */ /* 0x000fe80003800000 */
[----:B------:R2:W-:Y:S01]  /*31d0*/  @!P3 STG.E.U8 desc[UR38][R14.64+0x30], R57 ;  /* 0x000030390e00b986 */ /* 0x0005e2000c101126 */
[----:B------:R-:W-:Y:S05]  /*31e0*/  @P5 BRA `(.L_x_85) ;  /* 0x00000000000c5947 */ /* 0x000fea0003800000 */
[----:B------:R-:W5:Y:S02]  /*31f0*/  LDG.E.U8 R98, desc[UR38][R104.64+0x31] ;  /* 0x0000312668627981 */ /* 0x000f64000c1e1100 */
[----:B-----5:R-:W-:-:S05]  /*3200*/  PRMT R56, R98, 0x8880, RZ ;  /* 0x0000888062387816 */ /* 0x020fca00000000ff */
[----:B------:R-:W-:-:S07]  /*3210*/  IMAD R23, R56, R91, RZ ;  /* 0x0000005b38177224 */ /* 0x000fce00078e02ff */
.L_x_85:
[----:B------:R-:W-:Y:S05]  /*3220*/  BSYNC B1 ;  /* 0x0000000000017941 */ /* 0x000fea0003800000 */
.L_x_84:
[----:B------:R-:W-:Y:S01]  /*3230*/  @!P5 IMAD R81, R81, R90, R23 ;  /* 0x0000005a5151d224 */ /* 0x000fe200078e0217 */
[----:B------:R-:W-:Y:S04]  /*3240*/  BSSY B1, `(.L_x_86) ;  /* 0x0000006000017945 */ /* 0x000fe80003800000 */
[----:B------:R0:W-:Y:S01]  /*3250*/  @!P5 STG.E.U8 desc[UR38][R14.64+0x31], R81 ;  /* 0x000031510e00d986 */ /* 0x0001e2000c101126 */
[----:B------:R-:W-:Y:S05]  /*3260*/  @P2 BRA `(.L_x_87) ;  /* 0x00000000000c2947 */ /* 0x000fea0003800000 */
[----:B------:R-:W5:Y:S02]  /*3270*/  LDG.E.U8 R98, desc[UR38][R108.64+0x30] ;  /* 0x000030266c627981 */ /* 0x000f64000c1e1100 */
[----:B-----5:R-:W-:-:S05]  /*3280*/  PRMT R56, R98, 0x8880, RZ ;  /* 0x0000888062387816 */ /* 0x020fca00000000ff */
[----:B------:R-:W-:-:S07]  /*3290*/  IMAD R23, R56, R91, RZ ;  /* 0x0000005b38177224 */ /* 0x000fce00078e02ff */
.L_x_87:
[----:B------:R-:W-:Y:S05]  /*32a0*/  BSYNC B1 ;  /* 0x0000000000017941 */ /* 0x000fea0003800000 */
.L_x_86:
[C---:B------:R-:W-:Y:S01]  /*32b0*/  ISETP.LT.OR P4, PT, R3.reuse, 0x32, !P1 ;  /* 0x000000320300780c */ /* 0x040fe20004f81670 */
[----:B--2---:R-:W-:Y:S01]  /*32c0*/  @!P2 IMAD R57, R82, R90, R23 ;  /* 0x0000005a5239a224 */ /* 0x004fe200078e0217 */
[----:B------:R-:W-:Y:S01]  /*32d0*/  BSSY B1, `(.L_x_88) ;  /* 0x000000b000017945 */ /* 0x000fe20003800000 */
[C---:B------:R-:W-:Y:S02]  /*32e0*/  ISETP.LT.OR P3, PT, R3.reuse, 0x39, !P0 ;  /* 0x000000390300780c */ /* 0x040fe40004761670 */
[----:B---3--:R-:W-:Y:S01]  /*32f0*/  IADD3 R59, P5, R10, 0x80, RZ ;  /* 0x000000800a3b7810 */ /* 0x008fe20007fbe0ff */
[----:B------:R2:W-:Y:S01]  /*3300*/  @!P2 STG.E.U8 desc[UR38][R4.64+0x30], R57 ;  /* 0x000030390400a986 */ /* 0x0005e2000c101126 */
[C---:B------:R-:W-:Y:S02]  /*3310*/  ISETP.LT.OR P2, PT, R3.reuse, 0x39, !P1 ;  /* 0x000000390300780c */ /* 0x040fe40004f41670 */
[C---:B------:R-:W-:Y:S02]  /*3320*/  ISETP.LT.OR P0, PT, R3.reuse, 0x3a, !P0 ;  /* 0x0000003a0300780c */ /* 0x040fe40004701670 */
[----:B------:R-:W-:-:S02]  /*3330*/  ISETP.LT.OR P1, PT, R3, 0x3a, !P1 ;  /* 0x0000003a0300780c */ /* 0x000fc40004f21670 */
[----:B------:R-:W-:Y:S11]  /*3340*/  @P4 BRA `(.L_x_89) ;  /* 0x00000000000c4947 */ /* 0x000ff60003800000 */
[----:B------:R-:W3:Y:S02]  /*3350*/  LDG.E.U8 R98, desc[UR38][R108.64+0x31] ;  /* 0x000031266c627981 */ /* 0x000ee4000c1e1100 */
[----:B---3--:R-:W-:-:S05]  /*3360*/  PRMT R56, R98, 0x8880, RZ ;  /* 0x0000888062387816 */ /* 0x008fca00000000ff */
[----:B------:R-:W-:-:S07]  /*3370*/  IMAD R23, R56, R91, RZ ;  /* 0x0000005b38177224 */ /* 0x000fce00078e02ff */
.L_x_89:
[----:B------:R-:W-:Y:S05]  /*3380*/  BSYNC B1 ;  /* 0x0000000000017941 */ /* 0x000fea0003800000 */
.L_x_88:
[----:B------:R-:W-:Y:S01]  /*3390*/  @!P4 IMAD R83, R83, R90, R23 ;  /* 0x0000005a5353c224 */ /* 0x000fe200078e0217 */
[----:B------:R-:W-:Y:S04]  /*33a0*/  BSSY B1, `(.L_x_90) ;  /* 0x0000006000017945 */ /* 0x000fe80003800000 */
[----:B------:R3:W-:Y:S01]  /*33b0*/  @!P4 STG.E.U8 desc[UR38][R4.64+0x31], R83 ;  /* 0x000031530400c986 */ /* 0x0007e2000c101126 */
[----:B------:R-:W-:Y:S05]  /*33c0*/  @P3 BRA `(.L_x_91) ;  /* 0x00000000000c3947 */ /* 0x000fea0003800000 */
[----:B------:R-:W5:Y:S02]  /*33d0*/  LDG.E.U8 R98, desc[UR38][R104.64+0x38] ;  /* 0x0000382668627981 */ /* 0x000f64000c1e1100 */
[----:B-----5:R-:W-:-:S05]  /*33e0*/  PRMT R56, R98, 0x8880, RZ ;  /* 0x0000888062387816 */ /* 0x020fca00000000ff */
[----:B------:R-:W-:-:S07]  /*33f0*/  IMAD R23, R56, R91, RZ ;  /* 0x0000005b38177224 */ /* 0x000fce00078e02ff */
.L_x_91:
[----:B------:R-:W-:Y:S05]  /*3400*/  BSYNC B1 ;  /* 0x0000000000017941 */ /* 0x000fea0003800000 */
.L_x_90:
[----:B--2---:R-:W-:Y:S01]  /*3410*/  @!P3 IMAD R57, R84, R90, R23 ;  /* 0x0000005a5439b224 */ /* 0x004fe200078e0217 */
[----:B------:R-:W-:Y:S01]  /*3420*/  BSSY B1, `(.L_x_92) ;  /* 0x0000007000017945 */ /* 0x000fe20003800000 */
[----:B------:R-:W-:-:S03]  /*3430*/  IMAD.X R11, RZ, RZ, R11, P5 ;  /* 0x000000ffff0b7224 */ /* 0x000fc600028e060b */
[----:B------:R2:W-:Y:S01]  /*3440*/  @!P3 STG.E.U8 desc[UR38][R14.64+0x38], R57 ;  /* 0x000038390e00b986 */ /* 0x0005e2000c101126 */
[----:B------:R-:W-:Y:S05]  /*3450*/  @P0 BRA `(.L_x_93) ;  /* 0x00000000000c0947 */ /* 0x000fea0003800000 */
[----:B------:R-:W5:Y:S02]  /*3460*/  LDG.E.U8 R98, desc[UR38][R104.64+0x39] ;  /* 0x0000392668627981 */ /* 0x000f64000c1e1100 */
[----:B-----5:R-:W-:-:S05]  /*3470*/  PRMT R10, R98, 0x8880, RZ ;  /* 0x00008880620a7816 */ /* 0x020fca00000000ff */
[----:B------:R-:W-:-:S07]  /*3480*/  IMAD R23, R10, R91, RZ ;  /* 0x0000005b0a177224 */ /* 0x000fce00078e02ff */
.L_x_93:
[----:B------:R-:W-:Y:S05]  /*3490*/  BSYNC B1 ;  /* 0x0000000000017941 */ /* 0x000fea0003800000 */
.L_x_92:
[----:B------:R-:W-:Y:S01]  /*34a0*/  @!P0 IMAD R85, R85, R90, R23 ;  /* 0x0000005a55558224 */ /* 0x000fe200078e0217 */
[----:B------:R-:W-:Y:S01]  /*34b0*/  BSSY B1, `(.L_x_94) ;  /* 0x0000007000017945 */ /* 0x000fe20003800000 */
[----:B------:R-:W-:-:S03]  /*34c0*/  IMAD R56, R11, R102, RZ ;  /* 0x000000660b387224 */ /* 0x000fc600078e02ff */
[----:B------:R0:W-:Y:S01]  /*34d0*/  @!P0 STG.E.U8 desc[UR38][R14.64+0x39], R85 ;  /* 0x000039550e008986 */ /* 0x0001e2000c101126 */
[----:B------:R-:W-:Y:S05]  /*34e0*/  @P2 BRA `(.L_x_95) ;  /* 0x00000000000c2947 */ /* 0x000fea0003800000 */
[----:B------:R-:W5:Y:S02]  /*34f0*/  LDG.E.U8 R98, desc[UR38][R108.64+0x38] ;  /* 0x000038266c627981 */ /* 0x000f64000c1e1100 */
[----:B-----5:R-:W-:-:S05]  /*3500*/  PRMT R10, R98, 0x8880, RZ ;  /* 0x00008880620a7816 */ /* 0x020fca00000000ff */
[----:B------:R-:W-:-:S07]  /*3510*/  IMAD R23, R10, R91, RZ ;  /* 0x0000005b0a177224 */ /* 0x000fce00078e02ff */
.L_x_95:
[----:B------:R-:W-:Y:S05]  /*3520*/  BSYNC B1 ;  /* 0x0000000000017941 */ /* 0x000fea0003800000 */
.L_x_94:
[----:B------:R-:W-:Y:S01]  /*3530*/  @!P2 IMAD R11, R86, R90, R23 ;  /* 0x0000005a560ba224 */ /* 0x000fe200078e0217 */
[----:B------:R-:W-:Y:S01]  /*3540*/  BSSY B1, `(.L_x_96) ;  /* 0x0000009000017945 */ /* 0x000fe20003800000 */
[C---:B012-4-:R-:W-:Y:S02]  /*3550*/  IMAD R15, R59.reuse, R103, R56 ;  /* 0x000000673b0f7224 */ /* 0x057fe400078e0238 */
[CC--:B------:R-:W-:Y:S01]  /*3560*/  IMAD.WIDE.U32 R106, R59.reuse, R102.reuse, R106 ;  /* 0x000000663b6a7225 */ /* 0x0c0fe200078e006a */
[----:B------:R0:W-:Y:S03]  /*3570*/  @!P2 STG.E.U8 desc[UR38][R4.64+0x38], R11 ;  /* 0x0000380b0400a986 */ /* 0x0001e6000c101126 */
[----:B------:R-:W-:Y:S01]  /*3580*/  IMAD.WIDE.U32 R102, R59, R102, R100 ;  /* 0x000000663b667225 */ /* 0x000fe200078e0064 */
[----:B------:R-:W-:Y:S06]  /*3590*/  @P1 BRA `(.L_x_97) ;  /* 0x00000000000c1947 */ /* 0x000fec0003800000 */
[----:B------:R-:W2:Y:S02]  /*35a0*/  LDG.E.U8 R98, desc[UR38][R108.64+0x39] ;  /* 0x000039266c627981 */ /* 0x000ea4000c1e1100 */
[----:B--2---:R-:W-:-:S05]  /*35b0*/  PRMT R10, R98, 0x8880, RZ ;  /* 0x00008880620a7816 */ /* 0x004fca00000000ff */
[----:B------:R-:W-:-:S07]  /*35c0*/  IMAD R23, R10, R91, RZ ;  /* 0x0000005b0a177224 */ /* 0x000fce00078e02ff */
.L_x_97:
[----:B------:R-:W-:Y:S05]  /*35d0*/  BSYNC B1 ;  /* 0x0000000000017941 */ /* 0x000fea0003800000 */
.L_x_96:
[----:B------:R-:W-:Y:S01]  /*35e0*/  @!P1 IMAD R87, R87, R90, R23 ;  /* 0x0000005a57579224 */ /* 0x000fe200078e0217 */
[----:B------:R-:W-:Y:S01]  /*35f0*/  ISETP.GE.AND P2, PT, R99, 0x81, PT ;  /* 0x000000816300780c */ /* 0x000fe20003f46270 */
[----:B------:R-:W-:Y:S01]  /*3600*/  BSSY B1, `(.L_x_98) ;  /* 0x000000c000017945 */ /* 0x000fe20003800000 */
[----:B------:R-:W-:Y:S02]  /*3610*/  IADD3 R10, P5, R102, R12, RZ ;  /* 0x0000000c660a7210 */ /* 0x000fe40007fbe0ff */
[----:B------:R1:W-:Y:S01]  /*3620*/  @!P1 STG.E.U8 desc[UR38][R4.64+0x39], R87 ;  /* 0x0000395704009986 */ /* 0x0003e2000c101126 */
[----:B------:R-:W-:Y:S02]  /*3630*/  ISETP.LT.OR P1, PT, R3, 0x1, !P2 ;  /* 0x000000010300780c */ /* 0x000fe40005721670 */
[----:B0-----:R-:W-:Y:S02]  /*3640*/  IADD3.X R11, R13, R103, R15, P5, !PT ;  /* 0x000000670d0b7210 */ /* 0x001fe40002ffe40f */
[----:B------:R-:W-:-:S02]  /*3650*/  ISETP.GE.AND P0, PT, R99, 0x89, PT ;  /* 0x000000896300780c */ /* 0x000fc40003f06270 */
[----:B------:R-:W-:Y:S02]  /*3660*/  IADD3 R12, P4, P3, R20, R12, R106 ;  /* 0x0000000c140c7210 */ /* 0x000fe40007b9e06a */
[----:B------:R-:W-:-:S05]  /*3670*/  ISETP.LT.OR P5, PT, R3, 0x2, !P2 ;  /* 0x000000020300780c */ /* 0x000fca00057a1670 */
[----:B-1----:R-:W-:Y:S08]  /*3680*/  @P1 BRA `(.L_x_99) ;  /* 0x00000000000c1947 */ /* 0x002ff00003800000 */
[----:B------:R-:W3:Y:S02]  /*3690*/  LDG.E.U8 R98, desc[UR38][R10.64] ;  /* 0x000000260a627981 */ /* 0x000ee4000c1e1100 */
[----:B---3--:R-:W-:-:S05]  /*36a0*/  PRMT R4, R98, 0x8880, RZ ;  /* 0x0000888062047816 */ /* 0x008fca00000000ff */
[----:B------:R-:W-:-:S07]  /*36b0*/  IMAD R23, R4, R91, RZ ;  /* 0x0000005b04177224 */ /* 0x000fce00078e02ff */
.L_x_99:
[----:B------:R-:W-:Y:S05]  /*36c0*/  BSYNC B1 ;  /* 0x0000000000017941 */ /* 0x000fea0003800000 */
.L_x_98:
[----:B---3--:R-:W-:Y:S01]  /*36d0*/  @!P1 IMAD R5, R24, R90, R23 ;  /* 0x0000005a18059224 */ /* 0x008fe200078e0217 */
[----:B------:R-:W-:Y:S01]  /*36e0*/  BSSY B1, `(.L_x_100) ;  /* 0x0000007000017945 */ /* 0x000fe20003800000 */
[----:B------:R-:W-:-:S03]  /*36f0*/  IMAD.IADD R106, R15, 0x1, R107 ;  /* 0x000000010f6a7824 */ /* 0x000fc600078e026b */
[----:B------:R0:W-:Y:S01]  /*3700*/  @!P1 STG.E.U8 desc[UR38][R6.64], R5 ;  /* 0x0000000506009986 */ /* 0x0001e2000c101126 */
[----:B------:R-:W-:Y:S05]  /*3710*/  @P5 BRA `(.L_x_101) ;  /* 0x00000000000c5947 */ /* 0x000fea0003800000 */
[----:B------:R-:W2:Y:S02]  /*3720*/  LDG.E.U8 R98, desc[UR38][R10.64+0x1] ;  /* 0x000001260a627981 */ /* 0x000ea4000c1e1100 */
[----:B--2---:R-:W-:-:S05]  /*3730*/  PRMT R4, R98, 0x8880, RZ ;  /* 0x0000888062047816 */ /* 0x004fca00000000ff */
[----:B------:R-:W-:-:S07]  /*3740*/  IMAD R23, R4, R91, RZ ;  /* 0x0000005b04177224 */ /* 0x000fce00078e02ff */
.L_x_101:
[----:B------:R-:W-:Y:S05]  /*3750*/  BSYNC B1 ;  /* 0x0000000000017941 */ /* 0x000fea0003800000 */
.L_x_100:
[----:B------:R-:W-:Y:S01]  /*3760*/  ISETP.LT.OR P1, PT, R3, 0x1, !P0 ;  /* 0x000000010300780c */ /* 0x000fe20004721670 */
[----:B------:R-:W-:Y:S01]  /*3770*/  @!P5 IMAD R25, R25, R90, R23 ;  /* 0x0000005a1919d224 */ /* 0x000fe200078e0217 */
[----:B------:R-:W-:Y:S01]  /*3780*/  BSSY B1, `(.L_x_102) ;  /* 0x000000a000017945 */ /* 0x000fe20003800000 */
[----:B------:R-:W-:Y:S02]  /*3790*/  IADD3.X R13, R101, R13, R106, P4, P3 ;  /* 0x0000000d650d7210 */ /* 0x000fe400027e646a */
[C---:B------:R-:W-:Y:S01]  /*37a0*/  ISETP.LT.OR P4, PT, R3.reuse, 0x2, !P0 ;  /* 0x000000020300780c */ /* 0x040fe20004781670 */
[----:B------:R1:W-:Y:S01]  /*37b0*/  @!P5 STG.E.U8 desc[UR38][R6.64+0x1], R25 ;  /* 0x000001190600d986 */ /* 0x0003e2000c101126 */
[C---:B------:R-:W-:Y:S02]  /*37c0*/  ISETP.LT.OR P5, PT, R3.reuse, 0x9, !P2 ;  /* 0x000000090300780c */ /* 0x040fe400057a1670 */
[----:B------:R-:W-:-:S04]  /*37d0*/  ISETP.LT.OR P3, PT, R3, 0xa, !P2 ;  /* 0x0000000a0300780c */ /* 0x000fc80005761670 */
[----:B------:R-:W-:Y:S09]  /*37e0*/  @P1 BRA `(.L_x_103) ;  /* 0x00000000000c1947 */ /* 0x000ff20003800000 */
[----:B------:R-:W2:Y:S02]  /*37f0*/  LDG.E.U8 R98, desc[UR38][R12.64] ;  /* 0x000000260c627981 */ /* 0x000ea4000c1e1100 */
[----:B--2---:R-:W-:-:S05]  /*3800*/  PRMT R4, R98, 0x8880, RZ ;  /* 0x0000888062047816 */ /* 0x004fca00000000ff */
[----:B------:R-:W-:-:S07]  /*3810*/  IMAD R23, R4, R91, RZ ;  /* 0x0000005b04177224 */ /* 0x000fce00078e02ff */
.L_x_103:
[----:B------:R-:W-:Y:S05]  /*3820*/  BSYNC B1 ;  /* 0x0000000000017941 */ /* 0x000fea0003800000 */
.L_x_102:
[----:B0-----:R-:W-:Y:S01]  /*3830*/  @!P1 IMAD R5, R26, R90, R23 ;  /* 0x0000005a1a059224 */ /* 0x001fe200078e0217 */
[----:B------:R-:W-:Y:S04]  /*3840*/  BSSY B1, `(.L_x_104) ;  /* 0x0000006000017945 */ /* 0x000fe80003800000 */
[----:B------:R0:W-:Y:S01]  /*3850*/  @!P1 STG.E.U8 desc[UR38][R8.64], R5 ;  /* 0x0000000508009986 */ /* 0x0001e2000c101126 */
[----:B------:R-:W-:Y:S05]  /*3860*/  @P4 BRA `(.L_x_105) ;  /* 0x00000000000c4947 */ /* 0x000fea0003800000 */
[----:B------:R-:W2:Y:S02]  /*3870*/  LDG.E.U8 R98, desc[UR38][R12.64+0x1] ;  /* 0x000001260c627981 */ /* 0x000ea4000c1e1100 */
[----:B--2---:R-:W-:-:S05]  /*3880*/  PRMT R4, R98, 0x8880, RZ ;  /* 0x0000888062047816 */ /* 0x004fca00000000ff */
[----:B------:R-:W-:-:S07]  /*3890*/  IMAD R23, R4, R91, RZ ;  /* 0x0000005b04177224 */ /* 0x000fce00078e02ff */
.L_x_105:
[----:B------:R-:W-:Y:S05]  /*38a0*/  BSYNC B1 ;  /* 0x0000000000017941 */ /* 0x000fea0003800000 */
.L_x_104:
[----:B------:R-:W-:Y:S01]  /*38b0*/  @!P4 IMAD R27, R27, R90, R23 ;  /* 0x0000005a1b1bc224 */ /* 0x000fe200078e0217 */
[----:B------:R-:W-:Y:S04]  /*38c0*/  BSSY B1, `(.L_x_106) ;  /* 0x0000006000017945 */ /* 0x000fe80003800000 */
[----:B------:R2:W-:Y:S01]  /*38d0*/  @!P4 STG.E.U8 desc[UR38][R8.64+0x1], R27 ;  /* 0x0000011b0800c986 */ /* 0x0005e2000c101126 */
[----:B------:R-:W-:Y:S05]  /*38e0*/  @P5 BRA `(.L_x_107) ;  /* 0x00000000000c5947 */ /* 0x000fea0003800000 */
[----:B------:R-:W3:Y:S02]  /*38f0*/  LDG.E.U8 R98, desc[UR38][R10.64+0x8] ;  /* 0x000008260a627981 */ /* 0x000ee4000c1e1100 */
[----:B---3--:R-:W-:-:S05]  /*3900*/  PRMT R4, R98, 0x8880, RZ ;  /* 0x0000888062047816 */ /* 0x008fca00000000ff */
[----:B------:R-:W-:-:S07]  /*3910*/  IMAD R23, R4, R91, RZ ;  /* 0x0000005b04177224 */ /* 0x000fce00078e02ff */
.L_x_107:
[----:B------:R-:W-:Y:S05]  /*3920*/  BSYNC B1 ;  /* 0x0000000000017941 */ /* 0x000fea0003800000 */
.L_x_106:
[----:B0-----:R-:W-:Y:S01]  /*3930*/  @!P5 IMAD R5, R28, R90, R23 ;  /* 0x0000005a1c05d224 */ /* 0x001fe200078e0217 */
[----:B------:R-:W-:Y:S04]  /*3940*/  BSSY B1, `(.L_x_108) ;  /* 0x0000006000017945 */ /* 0x000fe80003800000 */
[----:B------:R0:W-:Y:S01]  /*3950*/  @!P5 STG.E.U8 desc[UR38][R6.64+0x8], R5 ;  /* 0x000008050600d986 */ /* 0x0001e2000c101126 */
[----:B------:R-:W-:Y:S05]  /*3960*/  @P3 BRA `(.L_x_109) ;  /* 0x00000000000c3947 */ /* 0x000fea0003800000 */
[----:B------:R-:W3:Y:S02]  /*3970*/  LDG.E.U8 R98, desc[UR38][R10.64+0x9] ;  /* 0x000009260a627981 */ /* 0x000ee4000c1e1100 */
[----:B---3--:R-:W-:-:S05]  /*3980*/  PRMT R4, R98, 0x8880, RZ ;  /* 0x0000888062047816 */ /* 0x008fca00000000ff */
[----:B------:R-:W-:-:S07]  /*3990*/  IMAD R23, R4, R91, RZ ;  /* 0x0000005b04177224 */ /* 0x000fce00078e02ff */
.L_x_109:
[----:B------:R-:W-:Y:S05]  /*39a0*/  BSYNC B1 ;  /* 0x0000000000017941 */ /* 0x000fea0003800000 */
.L_x_108:
[----:B------:R-:W-:Y:S01]  /*39b0*/  ISETP.LT.OR P5, PT, R3, 0x9, !P0 ;  /* 0x000000090300780c */ /* 0x000fe200047a1670 */
[----:B------:R-:W-:Y:S01]  /*39c0*/  @!P3 IMAD R29, R29, R90, R23 ;  /* 0x0000005a1d1db224 */ /* 0x000fe200078e0217 */
[----:B------:R-:W-:Y:S01]  /*39d0*/  BSSY B1, `(.L_x_110) ;  /* 0x0000009000017945 */ /* 0x000fe20003800000 */
[C---:B------:R-:W-:Y:S02]  /*39e0*/  ISETP.LT.OR P4, PT, R3.reuse, 0xa, !P0 ;  /* 0x0000000a0300780c */ /* 0x040fe40004781670 */
[C---:B------:R-:W-:Y:S01]  /*39f0*/  ISETP.LT.OR P1, PT, R3.reuse, 0x12, !P2 ;  /* 0x000000120300780c */ /* 0x040fe20005721670 */
[----:B------:R3:W-:Y:S01]  /*3a00*/  @!P3 STG.E.U8 desc[UR38][R6.64+0x9], R29 ;  /* 0x0000091d0600b986 */ /* 0x0007e2000c101126 */
[----:B------:R-:W-:-:S06]  /*3a10*/  ISETP.LT.OR P3, PT, R3, 0x11, !P2 ;  /* 0x000000110300780c */ /* 0x000fcc0005761670 */
[----:B------:R-:W-:Y:S07]  /*3a20*/  @P5 BRA `(.L_x_111) ;  /* 0x00000000000c5947 */ /* 0x000fee0003800000 */
[----:B------:R-:W4:Y:S02]  /*3a30*/  LDG.E.U8 R98, desc[UR38][R12.64+0x8] ;  /* 0x000008260c627981 */ /* 0x000f24000c1e1100 */
[----:B----4-:R-:W-:-:S05]  /*3a40*/  PRMT R4, R98, 0x8880, RZ ;  /* 0x0000888062047816 */ /* 0x010fca00000000ff */
[----:B------:R-:W-:-:S07]  /*3a50*/  IMAD R23, R4, R91, RZ ;  /* 0x0000005b04177224 */ /* 0x000fce00078e02ff */
.L_x_111:
[----:B------:R-:W-:Y:S05]  /*3a60*/  BSYNC B1 ;  /* 0x0000000000017941 */ /* 0x000fea0003800000 */
.L_x_110:
[----:B0-----:R-:W-:Y:S01]  /*3a70*/  @!P5 IMAD R5, R30, R90, R23 ;  /* 0x0000005a1e05d224 */ /* 0x001fe200078e0217 */
[----:B------:R-:W-:Y:S04]  /*3a80*/  BSSY B1, `(.L_x_112) ;  /* 0x0000006000017945 */ /* 0x000fe80003800000 */
[----:B------:R0:W-:Y:S01]  /*3a90*/  @!P5 STG.E.U8 desc[UR38][R8.64+0x8], R5 ;  /* 0x000008050800d986 */ /* 0x0001e2000c101126 */
[----:B------:R-:W-:Y:S05]  /*3aa0*/  @P4 BRA `(.L_x_113) ;  /* 0x00000000000c4947 */ /* 0x000fea0003800000 */
[----:B------:R-:W4:Y:S02]  /*3ab0*/  LDG.E.U8 R98, desc[UR38][R12.64+0x9] ;  /* 0x000009260c627981 */ /* 0x000f24000c1e1100 */
[----:B----4-:R-:W-:-:S05]  /*3ac0*/  PRMT R4, R98, 0x8880, RZ ;  /* 0x0000888062047816 */ /* 0x010fca00000000ff */
[----:B------:R-:W-:-:S07]  /*3ad0*/  IMAD R23, R4, R91, RZ ;  /* 0x0000005b04177224 */ /* 0x000fce00078e02ff */
.L_x_113:
[----:B------:R-:W-:Y:S05]  /*3ae0*/  BSYNC B1 ;  /* 0x0000000000017941 */ /* 0x000fea0003800000 */
.L_x_112:
[----:B------:R-:W-:Y:S01]  /*3af0*/  @!P4 IMAD R31, R31, R90, R23 ;  /* 0x0000005a1f1fc224 */ /* 0x000fe200078e0217 */
[----:B------:R-:W-:Y:S04]  /*3b00*/  BSSY B1, `(.L_x_114) ;  /* 0x0000006000017945 */ /* 0x000fe80003800000 */
[----:B------:R4:W-:Y:S01]  /*3b10*/  @!P4 STG.E.U8 desc[UR38][R8.64+0x9], R31 ;  /* 0x0000091f0800c986 */ /* 0x0009e2000c101126 */
[----:B------:R-:W-:Y:S05]  /*3b20*/  @P3 BRA `(.L_x_115) ;  /* 0x00000000000c3947 */ /* 0x000fea0003800000 */
[----:B------:R-:W5:Y:S02]  /*3b30*/  LDG.E.U8 R98, desc[UR38][R10.64+0x10] ;  /* 0x000010260a627981 */ /* 0x000f64000c1e1100 */
[----:B-----5:R-:W-:-:S05]  /*3b40*/  PRMT R4, R98, 0x8880, RZ ;  /* 0x0000888062047816 */ /* 0x020fca00000000ff */
[----:B------:R-:W-:-:S07]  /*3b50*/  IMAD R23, R4, R91, RZ ;  /* 0x0000005b04177224 */ /* 0x000fce00078e02ff */
.L_x_115:
[----:B------:R-:W-:Y:S05]  /*3b60*/  BSYNC B1 ;  /* 0x0000000000017941 */ /* 0x000fea0003800000 */
.L_x_114:
[----:B0-----:R-:W-:Y:S01]  /*3b70*/  @!P3 IMAD R5, R32, R90, R23 ;  /* 0x0000005a2005b224 */ /* 0x001fe200078e0217 */
[----:B------:R-:W-:Y:S04]  /*3b80*/  BSSY B1, `(.L_x_116) ;  /* 0x0000006000017945 */ /* 0x000fe80003800000 */
[----:B------:R0:W-:Y:S01]  /*3b90*/  @!P3 STG.E.U8 desc[UR38][R6.64+0x10], R5 ;  /* 0x000010050600b986 */ /* 0x0001e2000c101126 */
[----:B------:R-:W-:Y:S05]  /*3ba0*/  @P1 BRA `(.L_x_117) ;  /* 0x00000000000c1947 */ /* 0x000fea0003800000 */
[----:B------:R-:W5:Y:S02]  /*3bb0*/  LDG.E.U8 R98, desc[UR38][R10.64+0x11] ;  /* 0x000011260a627981 */ /* 0x000f64000c1e1100 */
[----:B-----5:R-:W-:-:S05]  /*3bc0*/  PRMT R4, R98, 0x8880, RZ ;  /* 0x0000888062047816 */ /* 0x020fca00000000ff */
[----:B------:R-:W-:-:S07]  /*3bd0*/  IMAD R23, R4, R91, RZ ;  /* 0x0000005b04177224 */ /* 0x000fce00078e02ff */
.L_x_117:
[----:B------:R-:W-:Y:S05]  /*3be0*/  BSYNC B1 ;  /* 0x0000000000017941 */ /* 0x000fea0003800000 */
.L_x_116:
        /* <DEDUP_REMOVED lines=11> */
.L_x_119:
[----:B------:R-:W-:Y:S05]  /*3ca0*/  BSYNC B1 ;  /* 0x0000000000017941 */ /* 0x000fea0003800000 */
.L_x_118:
[----:B0-----:R-:W-:Y:S01]  /*3cb0*/  @!P4 IMAD R5, R34, R90, R23 ;  /* 0x0000005a2205c224 */ /* 0x001fe200078e0217 */
[----:B------:R-:W-:Y:S04]  /*3cc0*/  BSSY B1, `(.L_x_120) ;  /* 0x0000006000017945 */ /* 0x000fe80003800000 */
[----:B------:R0:W-:Y:S01]  /*3cd0*/  @!P4 STG.E.U8 desc[UR38][R8.64+0x10], R5 ;  /* 0x000010050800c986 */ /* 0x0001e2000c101126 */
[----:B------:R-:W-:Y:S05]  /*3ce0*/  @P3 BRA `(.L_x_121) ;  /* 0x00000000000c3947 */ /* 0x000fea0003800000 */
[----:B------:R-:W5:Y:S02]  /*3cf0*/  LDG.E.U8 R98, desc[UR38][R12.64+0x11] ;  /* 0x000011260c627981 */ /* 0x000f64000c1e1100 */
[----:B-----5:R-:W-:-:S05]  /*3d00*/  PRMT R4, R98, 0x8880, RZ ;  /* 0x0000888062047816 */ /* 0x020fca00000000ff */
[----:B------:R-:W-:-:S07]  /*3d10*/  IMAD R23, R4, R91, RZ ;  /* 0x0000005b04177224 */ /* 0x000fce00078e02ff */
.L_x_121:
[----:B------:R-:W-:Y:S05]  /*3d20*/  BSYNC B1 ;  /* 0x0000000000017941 */ /* 0x000fea0003800000 */
.L_x_120:
[----:B------:R-:W-:Y:S01]  /*3d30*/  @!P3 IMAD R35, R35, R90, R23 ;  /* 0x0000005a2323b224 */ /* 0x000fe200078e0217 */
[----:B------:R-:W-:Y:S04]  /*3d40*/  BSSY B1, `(.L_x_122) ;  /* 0x0000006000017945 */ /* 0x000fe80003800000 */
[----:B------:R0:W-:Y:S01]  /*3d50*/  @!P3 STG.E.U8 desc[UR38][R8.64+0x11], R35 ;  /* 0x000011230800b986 */ /* 0x0001e2000c101126 */
[----:B------:R-:W-:Y:S05]  /*3d60*/  @P5 BRA `(.L_x_123) ;  /* 0x00000000000c5947 */ /* 0x000fea0003800000 */
[----:B------:R-:W5:Y:S02]  /*3d70*/  LDG.E.U8 R98, desc[UR38][R10.64+0x18] ;  /* 0x000018260a627981 */ /* 0x000f64000c1e1100 */
[----:B-----5:R-:W-:-:S05]  /*3d80*/  PRMT R4, R98, 0x8880, RZ ;  /* 0x0000888062047816 */ /* 0x020fca00000000ff */
[----:B------:R-:W-:-:S07]  /*3d90*/  IMAD R23, R4, R91, RZ ;  /* 0x0000005b04177224 */ /* 0x000fce00078e02ff */
.L_x_123:
[----:B------:R-:W-:Y:S05]  /*3da0*/  BSYNC B1 ;  /* 0x0000000000017941 */ /* 0x000fea0003800000 */
.L_x_122:
[----:B0-----:R-:W-:Y:S01]  /*3db0*/  @!P5 IMAD R5, R36, R90, R23 ;  /* 0x0000005a2405d224 */ /* 0x001fe200078e0217 */
[----:B------:R-:W-:Y:S04]  /*3dc0*/  BSSY B1, `(.L_x_124) ;  /* 0x0000006000017945 */ /* 0x000fe80003800000 */
[----:B------:R0:W-:Y:S01]  /*3dd0*/  @!P5 STG.E.U8 desc[UR38][R6.64+0x18], R5 ;  /* 0x000018050600d986 */ /* 0x0001e2000c101126 */
[----:B------:R-:W-:Y:S05]  /*3de0*/  @P1 BRA `(.L_x_125) ;  /* 0x00000000000c1947 */ /* 0x000fea0003800000 */
[----:B------:R-:W5:Y:S02]  /*3df0*/  LDG.E.U8 R98, desc[UR38][R10.64+0x19] ;  /* 0x000019260a627981 */ /* 0x000f64000c1e1100 */
[----:B-----5:R-:W-:-:S05]  /*3e00*/  PRMT R4, R98, 0x8880, RZ ;  /* 0x0000888062047816 */ /* 0x020fca00000000ff */
[----:B------:R-:W-:-:S07]  /*3e10*/  IMAD R23, R4, R91, RZ ;  /* 0x0000005b04177224 */ /* 0x000fce00078e02ff */
.L_x_125:
[----:B------:R-:W-:Y:S05]  /*3e20*/  BSYNC B1 ;  /* 0x0000000000017941 */ /* 0x000fea0003800000 */
.L_x_124:
        /* <DEDUP_REMOVED lines=11> */
.L_x_127:
[----:B------:R-:W-:Y:S05]  /*3ee0*/  BSYNC B1 ;  /* 0x0000000000017941 */ /* 0x000fea0003800000 */
.L_x_126:
[----:B0-----:R-:W-:Y:S01]  /*3ef0*/  @!P4 IMAD R5, R38, R90, R23 ;  /* 0x0000005a2605c224 */ /* 0x001fe200078e0217 */
[----:B------:R-:W-:Y:S04]  /*3f00*/  BSSY B1, `(.L_x_128) ;  /* 0x0000006000017945 */ /* 0x000fe80003800000 */
[----:B------:R0:W-:Y:S01]  /*3f10*/  @!P4 STG.E.U8 desc[UR38][R8.64+0x18], R5 ;  /* 0x000018050800c986 */ /* 0x0001e2000c101126 */
[----:B------:R-:W-:Y:S05]  /*3f20*/  @P3 BRA `(.L_x_129) ;  /* 0x00000000000c3947 */ /* 0x000fea0003800000 */
[----:B------:R-:W5:Y:S02]  /*3f30*/  LDG.E.U8 R98, desc[UR38][R12.64+0x19] ;  /* 0x000019260c627981 */ /* 0x000f64000c1e1100 */
[----:B-----5:R-:W-:-:S05]  /*3f40*/  PRMT R4, R98, 0x8880, RZ ;  /* 0x0000888062047816 */ /* 0x020fca00000000ff */
[----:B------:R-:W-:-:S07]  /*3f50*/  IMAD R23, R4, R91, RZ ;  /* 0x0000005b04177224 */ /* 0x000fce00078e02ff */
.L_x_129:
[----:B------:R-:W-:Y:S05]  /*3f60*/  BSYNC B1 ;  /* 0x0000000000017941 */ /* 0x000fea0003800000 */
.L_x_128:
[----:B------:R-:W-:Y:S01]  /*3f70*/  @!P3 IMAD R39, R39, R90, R23 ;  /* 0x0000005a2727b224 */ /* 0x000fe200078e0217 */
[----:B------:R-:W-:Y:S04]  /*3f80*/  BSSY B1, `(.L_x_130) ;  /* 0x0000006000017945 */ /* 0x000fe80003800000 */
[----:B------:R0:W-:Y:S01]  /*3f90*/  @!P3 STG.E.U8 desc[UR38][R8.64+0x19], R39 ;  /* 0x000019270800b986 */ /* 0x0001e2000c101126 */
[----:B------:R-:W-:Y:S05]  /*3fa0*/  @P5 BRA `(.L_x_131) ;  /* 0x00000000000c5947 */ /* 0x000fea0003800000 */
[----:B------:R-:W5:Y:S02]  /*3fb0*/  LDG.E.U8 R98, desc[UR38][R10.64+0x20] ;  /* 0x000020260a627981 */ /* 0x000f64000c1e1100 */
[----:B-----5:R-:W-:-:S05]  /*3fc0*/  PRMT R4, R98, 0x8880, RZ ;  /* 0x0000888062047816 */ /* 0x020fca00000000ff */
[----:B------:R-:W-:-:S07]  /*3fd0*/  IMAD R23, R4, R91, RZ ;  /* 0x0000005b04177224 */ /* 0x000fce00078e02ff */
.L_x_131:
[----:B------:R-:W-:Y:S05]  /*3fe0*/  BSYNC B1 ;  /* 0x0000000000017941 */ /* 0x000fea0003800000 */
.L_x_130:
[----:B0-----:R-:W-:Y:S01]  /*3ff0*/  @!P5 IMAD R5, R40, R90, R23 ;  /* 0x0000005a2805d224 */ /* 0x001fe200078e0217 */
[----:B------:R-:W-:Y:S04]  /*4000*/  BSSY B1, `(.L_x_132) ;  /* 0x0000006000017945 */ /* 0x000fe80003800000 */
[----:B------:R0:W-:Y:S01]  /*4010*/  @!P5 STG.E.U8 desc[UR38][R6.64+0x20], R5 ;  /* 0x000020050600d986 */ /* 0x0001e2000c101126 */
[----:B------:R-:W-:Y:S05]  /*4020*/  @P1 BRA `(.L_x_133) ;  /* 0x00000000000c1947 */ /* 0x000fea0003800000 */
[----:B------:R-:W5:Y:S02]  /*4030*/  LDG.E.U8 R98, desc[UR38][R10.64+0x21] ;  /* 0x000021260a627981 */ /* 0x000f64000c1e1100 */
[----:B-----5:R-:W-:-:S05]  /*4040*/  PRMT R4, R98, 0x8880, RZ ;  /* 0x0000888062047816 */ /* 0x020fca00000000ff */
[----:B------:R-:W-:-:S07]  /*4050*/  IMAD R23, R4, R91, RZ ;  /* 0x0000005b04177224 */ /* 0x000fce00078e02ff */
.L_x_133:
[----:B------:R-:W-:Y:S05]  /*4060*/  BSYNC B1 ;  /* 0x0000000000017941 */ /* 0x000fea0003800000 */
.L_x_132:
        /* <DEDUP_REMOVED lines=11> */
.L_x_135:
[----:B------:R-:W-:Y:S05]  /*4120*/  BSYNC B1 ;  /* 0x0000000000017941 */ /* 0x000fea0003800000 */
.L_x_134:
[----:B0-----:R-:W-:Y:S01]  /*4130*/  @!P4 IMAD R5, R42, R90, R23 ;  /* 0x0000005a2a05c224 */ /* 0x001fe200078e0217 */
[----:B------:R-:W-:Y:S04]  /*4140*/  BSSY B1, `(.L_x_136) ;  /* 0x0000006000017945 */ /* 0x000fe80003800000 */
[----:B------:R0:W-:Y:S01]  /*4150*/  @!P4 STG.E.U8 desc[UR38][R8.64+0x20], R5 ;  /* 0x000020050800c986 */ /* 0x0001e2000c101126 */
[----:B------:R-:W-:Y:S05]  /*4160*/  @P3 BRA `(.L_x_137) ;  /* 0x00000000000c3947 */ /* 0x000fea0003800000 */
[----:B------:R-:W5:Y:S02]  /*4170*/  LDG.E.U8 R98, desc[UR38][R12.64+0x21] ;  /* 0x000021260c627981 */ /* 0x000f64000c1e1100 */
[----:B-----5:R-:W-:-:S05]  /*4180*/  PRMT R4, R98, 0x8880, RZ ;  /* 0x0000888062047816 */ /* 0x020fca00000000ff */
[----:B------:R-:W-:-:S07]  /*4190*/  IMAD R23, R4, R91, RZ ;  /* 0x0000005b04177224 */ /* 0x000fce00078e02ff */
.L_x_137:
[----:B------:R-:W-:Y:S05]  /*41a0*/  BSYNC B1 ;  /* 0x0000000000017941 */ /* 0x000fea0003800000 */
.L_x_136:
[----:B------:R-:W-:Y:S01]  /*41b0*/  @!P3 IMAD R43, R43, R90, R23 ;  /* 0x0000005a2b2bb224 */ /* 0x000fe200078e0217 */
[----:B------:R-:W-:Y:S04]  /*41c0*/  BSSY B1, `(.L_x_138) ;  /* 0x0000006000017945 */ /* 0x000fe80003800000 */
[----:B------:R0:W-:Y:S01]  /*41d0*/  @!P3 STG.E.U8 desc[UR38][R8.64+0x21], R43 ;  /* 0x0000212b0800b986 */ /* 0x0001e2000c101126 */
[----:B------:R-:W-:Y:S05]  /*41e0*/  @P5 BRA `(.L_x_139) ;  /* 0x00000000000c5947 */ /* 0x000fea0003800000 */
[----:B------:R-:W5:Y:S02]  /*41f0*/  LDG.E.U8 R98, desc[UR38][R10.64+0x28] ;  /* 0x000028260a627981 */ /* 0x000f64000c1e1100 */
[----:B-----5:R-:W-:-:S05]  /*4200*/  PRMT R4, R98, 0x8880, RZ ;  /* 0x0000888062047816 */ /* 0x020fca00000000ff */
[----:B------:R-:W-:-:S07]  /*4210*/  IMAD R23, R4, R91, RZ ;  /* 0x0000005b04177224 */ /* 0x000fce00078e02ff */
.L_x_139:
[----:B------:R-:W-:Y:S05]  /*4220*/  BSYNC B1 ;  /* 0x0000000000017941 */ /* 0x000fea0003800000 */
.L_x_138:
[----:B0-----:R-:W-:Y:S01]  /*4230*/  @!P5 IMAD R5, R44, R90, R23 ;  /* 0x0000005a2c05d224 */ /* 0x001fe200078e0217 */
[----:B------:R-:W-:Y:S04]  /*4240*/  BSSY B1, `(.L_x_140) ;  /* 0x0000006000017945 */ /* 0x000fe80003800000 */
[----:B------:R0:W-:Y:S01]  /*4250*/  @!P5 STG.E.U8 desc[UR38][R6.64+0x28], R5 ;  /* 0x000028050600d986 */ /* 0x0001e2000c101126 */
[----:B------:R-:W-:Y:S05]  /*4260*/  @P1 BRA `(.L_x_141) ;  /* 0x00000000000c1947 */ /* 0x000fea0003800000 */
[----:B------:R-:W5:Y:S02]  /*4270*/  LDG.E.U8 R98, desc[UR38][R10.64+0x29] ;  /* 0x000029260a627981 */ /* 0x000f64000c1e1100 */
[----:B-----5:R-:W-:-:S05]  /*4280*/  PRMT R4, R98, 0x8880, RZ ;  /* 0x0000888062047816 */ /* 0x020fca00000000ff */
[----:B------:R-:W-:-:S07]  /*4290*/  IMAD R23, R4, R91, RZ ;  /* 0x0000005b04177224 */ /* 0x000fce00078e02ff */
.L_x_141:
[----:B------:R-:W-:Y:S05]  /*42a0*/  BSYNC B1 ;  /* 0x0000000000017941 */ /* 0x000fea0003800000 */
.L_x_140:
        /* <DEDUP_REMOVED lines=11> */
.L_x_143:
[----:B------:R-:W-:Y:S05]  /*4360*/  BSYNC B1 ;  /* 0x0000000000017941 */ /* 0x000fea0003800000 */
.L_x_142:
[----:B0-----:R-:W-:Y:S01]  /*4370*/  @!P4 IMAD R5, R46, R90, R23 ;  /* 0x0000005a2e05c224 */ /* 0x001fe200078e0217 */
[----:B------:R-:W-:Y:S04]  /*4380*/  BSSY B1, `(.L_x_144) ;  /* 0x0000006000017945 */ /* 0x000fe80003800000 */
[----:B------:R0:W-:Y:S01]  /*4390*/  @!P4 STG.E.U8 desc[UR38][R8.64+0x28], R5 ;  /* 0x000028050800c986 */ /* 0x0001e2000c101126 */
[----:B------:R-:W-:Y:S05]  /*43a0*/  @P3 BRA `(.L_x_145) ;  /* 0x00000000000c3947 */ /* 0x000fea0003800000 */
[----:B------:R-:W5:Y:S02]  /*43b0*/  LDG.E.U8 R98, desc[UR38][R12.64+0x29] ;  /* 0x000029260c627981 */ /* 0x000f64000c1e1100 */
[----:B-----5:R-:W-:-:S05]  /*43c0*/  PRMT R4, R98, 0x8880, RZ ;  /* 0x0000888062047816 */ /* 0x020fca00000000ff */
[----:B------:R-:W-:-:S07]  /*43d0*/  IMAD R23, R4, R91, RZ ;  /* 0x0000005b04177224 */ /* 0x000fce00078e02ff */
.L_x_145:
[----:B------:R-:W-:Y:S05]  /*43e0*/  BSYNC B1 ;  /* 0x0000000000017941 */ /* 0x000fea0003800000 */
.L_x_144:
[----:B------:R-:W-:Y:S01]  /*43f0*/  @!P3 IMAD R47, R47, R90, R23 ;  /* 0x0000005a2f2fb224 */ /* 0x000fe200078e0217 */
[----:B------:R-:W-:Y:S04]  /*4400*/  BSSY B1, `(.L_x_146) ;  /* 0x0000006000017945 */ /* 0x000fe80003800000 */
[----:B------:R0:W-:Y:S01]  /*4410*/  @!P3 STG.E.U8 desc[UR38][R8.64+0x29], R47 ;  /* 0x0000292f0800b986 */ /* 0x0001e2000c101126 */
[----:B------:R-:W-:Y:S05]  /*4420*/  @P5 BRA `(.L_x_147) ;  /* 0x00000000000c5947 */ /* 0x000fea0003800000 */
[----:B------:R-:W5:Y:S02]  /*4430*/  LDG.E.U8 R98, desc[UR38][R10.64+0x30] ;  /* 0x000030260a627981 */ /* 0x000f64000c1e1100 */
[----:B-----5:R-:W-:-:S05]  /*4440*/  PRMT R4, R98, 0x8880, RZ ;  /* 0x0000888062047816 */ /* 0x020fca00000000ff */
[----:B------:R-:W-:-:S07]  /*4450*/  IMAD R23, R4, R91, RZ ;  /* 0x0000005b04177224 */ /* 0x000fce00078e02ff */
.L_x_147:
[----:B------:R-:W-:Y:S05]  /*4460*/  BSYNC B1 ;  /* 0x0000000000017941 */ /* 0x000fea0003800000 */
.L_x_146:
[----:B0-----:R-:W-:Y:S01]  /*4470*/  @!P5 IMAD R5, R48, R90, R23 ;  /* 0x0000005a3005d224 */ /* 0x001fe200078e0217 */
[----:B------:R-:W-:Y:S04]  /*4480*/  BSSY B1, `(.L_x_148) ;  /* 0x0000006000017945 */ /* 0x000fe80003800000 */
[----:B------:R0:W-:Y:S01]  /*4490*/  @!P5 STG.E.U8 desc[UR38][R6.64+0x30], R5 ;  /* 0x000030050600d986 */ /* 0x0001e2000c101126 */
[----:B------:R-:W-:Y:S05]  /*44a0*/  @P1 BRA `(.L_x_149) ;  /* 0x00000000000c1947 */ /* 0x000fea0003800000 */
[----:B------:R-:W5:Y:S02]  /*44b0*/  LDG.E.U8 R98, desc[UR38][R10.64+0x31] ;  /* 0x000031260a627981 */ /* 0x000f64000c1e1100 */
[----:B-----5:R-:W-:-:S05]  /*44c0*/  PRMT R4, R98, 0x8880, RZ ;  /* 0x0000888062047816 */ /* 0x020fca00000000ff */
[----:B------:R-:W-:-:S07]  /*44d0*/  IMAD R23, R4, R91, RZ ;  /* 0x0000005b04177224 */ /* 0x000fce00078e02ff */
.L_x_149:
[----:B------:R-:W-:Y:S05]  /*44e0*/  BSYNC B1 ;  /* 0x0000000000017941 */ /* 0x000fea0003800000 */
.L_x_148:
[----:B------:R-:W-:Y:S01]  /*44f0*/  ISETP.LT.OR P4, PT, R3, 0x31, !P0 ;  /* 0x000000310300780c */ /* 0x000fe20004781670 */
[----:B------:R-:W-:Y:S01]  /*4500*/  @!P1 IMAD R49, R49, R90, R23 ;  /* 0x0000005a31319224 */ /* 0x000fe200078e0217 */
[----:B------:R-:W-:Y:S01]  /*4510*/  BSSY B1, `(.L_x_150) ;  /* 0x000000a000017945 */ /* 0x000fe20003800000 */
[C---:B------:R-:W-:Y:S02]  /*4520*/  ISETP.LT.OR P3, PT, R3.reuse, 0x32, !P0 ;  /* 0x000000320300780c */ /* 0x040fe40004761670 */
[C---:B------:R-:W-:Y:S01]  /*4530*/  ISETP.LT.OR P5, PT, R3.reuse, 0x39, !P0 ;  /* 0x000000390300780c */ /* 0x040fe200047a1670 */
[----:B------:R0:W-:Y:S01]  /*4540*/  @!P1 STG.E.U8 desc[UR38][R6.64+0x31], R49 ;  /* 0x0000313106009986 */ /* 0x0001e2000c101126 */
[C---:B------:R-:W-:Y:S02]  /*4550*/  ISETP.LT.OR P1, PT, R3.reuse, 0x39, !P2 ;  /* 0x000000390300780c */ /* 0x040fe40005721670 */
[----:B------:R-:W-:-:S04]  /*4560*/  ISETP.LT.OR P2, PT, R3, 0x3a, !P2 ;  /* 0x0000003a0300780c */ /* 0x000fc80005741670 */
[----:B------:R-:W-:Y:S09]  /*4570*/  @P4 BRA `(.L_x_151) ;  /* 0x00000000000c4947 */ /* 0x000ff20003800000 */
[----:B------:R-:W5:Y:S02]  /*4580*/  LDG.E.U8 R98, desc[UR38][R12.64+0x30] ;  /* 0x000030260c627981 */ /* 0x000f64000c1e1100 */
[----:B-----5:R-:W-:-:S05]  /*4590*/  PRMT R4, R98, 0x8880, RZ ;  /* 0x0000888062047816 */ /* 0x020fca00000000ff */
[----:B------:R-:W-:-:S07]  /*45a0*/  IMAD R23, R4, R91, RZ ;  /* 0x0000005b04177224 */ /* 0x000fce00078e02ff */
.L_x_151:
[----:B------:R-:W-:Y:S05]  /*45b0*/  BSYNC B1 ;  /* 0x0000000000017941 */ /* 0x000fea0003800000 */
.L_x_150:
[----:B0-----:R-:W-:Y:S01]  /*45c0*/  @!P4 IMAD R5, R50, R90, R23 ;  /* 0x0000005a3205c224 */ /* 0x001fe200078e0217 */
[----:B------:R-:W-:Y:S04]  /*45d0*/  BSSY B1, `(.L_x_152) ;  /* 0x0000006000017945 */ /* 0x000fe80003800000 */
[----:B------:R0:W-:Y:S01]  /*45e0*/  @!P4 STG.E.U8 desc[UR38][R8.64+0x30], R5 ;  /* 0x000030050800c986 */ /* 0x0001e2000c101126 */
[----:B------:R-:W-:Y:S05]  /*45f0*/  @P3 BRA `(.L_x_153) ;  /* 0x00000000000c3947 */ /* 0x000fea0003800000 */
[----:B------:R-:W5:Y:S02]  /*4600*/  LDG.E.U8 R98, desc[UR38][R12.64+0x31] ;  /* 0x000031260c627981 */ /* 0x000f64000c1e1100 */
[----:B-----5:R-:W-:-:S05]  /*4610*/  PRMT R4, R98, 0x8880, RZ ;  /* 0x0000888062047816 */ /* 0x020fca00000000ff */
[----:B------:R-:W-:-:S07]  /*4620*/  IMAD R23, R4, R91, RZ ;  /* 0x0000005b04177224 */ /* 0x000fce00078e02ff */
.L_x_153:
[----:B------:R-:W-:Y:S05]  /*4630*/  BSYNC B1 ;  /* 0x0000000000017941 */ /* 0x000fea0003800000 */
.L_x_152:
[----:B------:R-:W-:Y:S01]  /*4640*/  @!P3 IMAD R51, R51, R90, R23 ;  /* 0x0000005a3333b224 */ /* 0x000fe200078e0217 */
[----:B------:R-:W-:Y:S04]  /*4650*/  BSSY B1, `(.L_x_154) ;  /* 0x0000006000017945 */ /* 0x000fe80003800000 */
[----:B------:R0:W-:Y:S01]  /*4660*/  @!P3 STG.E.U8 desc[UR38][R8.64+0x31], R51 ;  /* 0x000031330800b986 */ /* 0x0001e2000c101126 */
[----:B------:R-:W-:Y:S05]  /*4670*/  @P1 BRA `(.L_x_155) ;  /* 0x00000000000c1947 */ /* 0x000fea0003800000 */
[----:B------:R-:W5:Y:S02]  /*4680*/  LDG.E.U8 R98, desc[UR38][R10.64+0x38] ;  /* 0x000038260a627981 */ /* 0x000f64000c1e1100 */
[----:B-----5:R-:W-:-:S05]  /*4690*/  PRMT R4, R98, 0x8880, RZ ;  /* 0x0000888062047816 */ /* 0x020fca00000000ff */
[----:B------:R-:W-:-:S07]  /*46a0*/  IMAD R23, R4, R91, RZ ;  /* 0x0000005b04177224 */ /* 0x000fce00078e02ff */
.L_x_155:
[----:B------:R-:W-:Y:S05]  /*46b0*/  BSYNC B1 ;  /* 0x0000000000017941 */ /* 0x000fea0003800000 */
.L_x_154:
[----:B0-----:R-:W-:Y:S01]  /*46c0*/  @!P1 IMAD R5, R52, R90, R23 ;  /* 0x0000005a34059224 */ /* 0x001fe200078e0217 */
[----:B------:R-:W-:Y:S04]  /*46d0*/  BSSY B1, `(.L_x_156) ;  /* 0x0000006000017945 */ /* 0x000fe80003800000 */
[----:B------:R0:W-:Y:S01]  /*46e0*/  @!P1 STG.E.U8 desc[UR38][R6.64+0x38], R5 ;  /* 0x0000380506009986 */ /* 0x0001e2000c101126 */
[----:B------:R-:W-:Y:S05]  /*46f0*/  @P2 BRA `(.L_x_157) ;  /* 0x00000000000c2947 */ /* 0x000fea0003800000 */
[----:B------:R-:W5:Y:S02]  /*4700*/  LDG.E.U8 R98, desc[UR38][R10.64+0x39] ;  /* 0x000039260a627981 */ /* 0x000f64000c1e1100 */
[----:B-----5:R-:W-:-:S05]  /*4710*/  PRMT R4, R98, 0x8880, RZ ;  /* 0x0000888062047816 */ /* 0x020fca00000000ff */
[----:B------:R-:W-:-:S07]  /*4720*/  IMAD R23, R4, R91, RZ ;  /* 0x0000005b04177224 */ /* 0x000fce00078e02ff */
.L_x_157:
[----:B------:R-:W-:Y:S05]  /*4730*/  BSYNC B1 ;  /* 0x0000000000017941 */ /* 0x000fea0003800000 */
.L_x_156:
[----:B------:R-:W-:Y:S01]  /*4740*/  @!P2 IMAD R53, R53, R90, R23 ;  /* 0x0000005a3535a224 */ /* 0x000fe200078e0217 */
[----:B------:R-:W-:Y:S04]  /*4750*/  BSSY B1, `(.L_x_158) ;  /* 0x0000006000017945 */ /* 0x000fe80003800000 */
[----:B------:R0:W-:Y:S01]  /*4760*/  @!P2 STG.E.U8 desc[UR38][R6.64+0x39], R53 ;  /* 0x000039350600a986 */ /* 0x0001e2000c101126 */
[----:B------:R-:W-:Y:S05]  /*4770*/  @P5 BRA `(.L_x_159) ;  /* 0x00000000000c5947 */ /* 0x000fea0003800000 */
[----:B------:R-:W5:Y:S02]  /*4780*/  LDG.E.U8 R98, desc[UR38][R12.64+0x38] ;  /* 0x000038260c627981 */ /* 0x000f64000c1e1100 */
[----:B-----5:R-:W-:-:S05]  /*4790*/  PRMT R4, R98, 0x8880, RZ ;  /* 0x0000888062047816 */ /* 0x020fca00000000ff */
[----:B------:R-:W-:-:S07]  /*47a0*/  IMAD R23, R4, R91, RZ ;  /* 0x0000005b04177224 */ /* 0x000fce00078e02ff */
.L_x_159:
[----:B------:R-:W-:Y:S05]  /*47b0*/  BSYNC B1 ;  /* 0x0000000000017941 */ /* 0x000fea0003800000 */
.L_x_158:
[----:B0-----:R-:W-:Y:S01]  /*47c0*/  @!P5 IMAD R5, R54, R90, R23 ;  /* 0x0000005a3605d224 */ /* 0x001fe200078e0217 */
[----:B------:R-:W-:Y:S01]  /*47d0*/  ISETP.LT.OR P0, PT, R3, 0x3a, !P0 ;  /* 0x0000003a0300780c */ /* 0x000fe20004701670 */
[----:B------:R-:W-:Y:S03]  /*47e0*/  BSSY B1, `(.L_x_160) ;  /* 0x0000006000017945 */ /* 0x000fe60003800000 */
[----:B------:R0:W-:Y:S09]  /*47f0*/  @!P5 STG.E.U8 desc[UR38][R8.64+0x38], R5 ;  /* 0x000038050800d986 */ /* 0x0001f2000c101126 */
[----:B------:R-:W-:Y:S05]  /*4800*/  @P0 BRA `(.L_x_161) ;  /* 0x00000000000c0947 */ /* 0x000fea0003800000 */
[----:B------:R-:W5:Y:S02]  /*4810*/  LDG.E.U8 R98, desc[UR38][R12.64+0x39] ;  /* 0x000039260c627981 */ /* 0x000f64000c1e1100 */
[----:B-----5:R-:W-:-:S05]  /*4820*/  PRMT R4, R98, 0x8880, RZ ;  /* 0x0000888062047816 */ /* 0x020fca00000000ff */
[----:B------:R-:W-:-:S07]  /*4830*/  IMAD R23, R4, R91, RZ ;  /* 0x0000005b04177224 */ /* 0x000fce00078e02ff */
.L_x_161:
[----:B------:R-:W-:Y:S05]  /*4840*/  BSYNC B1 ;  /* 0x0000000000017941 */ /* 0x000fea0003800000 */
.L_x_160:
[----:B------:R-:W-:Y:S01]  /*4850*/  IMAD R23, R55, R90, R23 ;  /* 0x0000005a37177224 */ /* 0x000fe200078e0217 */
[----:B------:R-:W-:Y:S06]  /*4860*/  @P0 BRA `(.L_x_162) ;  /* 0x0000000c00180947 */ /* 0x000fec0003800000 */
[----:B------:R0:W-:Y:S01]  /*4870*/  STG.E.U8 desc[UR38][R8.64+0x39], R23 ;  /* 0x0000391708007986 */ /* 0x0001e2000c101126 */
[----:B------:R-:W-:Y:S05]  /*4880*/  BRA `(.L_x_162) ;  /* 0x0000000c00107947 */ /* 0x000fea0003800000 */
.L_x_33:
[C---:B------:R-:W-:Y:S02]  /*4890*/  ISETP.GE.AND P2, PT, R99.reuse, 0x1, PT ;  /* 0x000000016300780c */ /* 0x040fe40003f46270 */
[----:B------:R-:W-:Y:S02]  /*48a0*/  ISETP.GE.AND P1, PT, R99, 0x9, PT ;  /* 0x000000096300780c */ /* 0x000fe40003f26270 */
[C---:B------:R-:W-:Y:S02]  /*48b0*/  ISETP.LT.OR P4, PT, R3.reuse, 0x1, !P2 ;  /* 0x000000010300780c */ /* 0x040fe40005781670 */
[C---:B------:R-:W-:Y:S02]  /*48c0*/  ISETP.LT.OR P5, PT, R3.reuse, 0x2, !P2 ;  /* 0x000000020300780c */ /* 0x040fe400057a1670 */
[C---:B------:R-:W-:Y:S02]  /*48d0*/  ISETP.LT.OR P0, PT, R3.reuse, 0x1, !P1 ;  /* 0x000000010300780c */ /* 0x040fe40004f01670 */
[----:B------:R-:W-:-:S07]  /*48e0*/  ISETP.LT.OR P3, PT, R3, 0x2, !P1 ;  /* 0x000000020300780c */ /* 0x000fce0004f61670 */
[-C--:B------:R-:W-:Y:S02]  /*48f0*/  @!P4 IMAD R11, R56, R90.reuse, RZ ;  /* 0x0000005a380bc224 */ /* 0x080fe400078e02ff */
[-C--:B------:R-:W-:Y:S02]  /*4900*/  @!P5 IMAD R57, R57, R90.reuse, RZ ;  /* 0x0000005a3939d224 */ /* 0x080fe400078e02ff */
[-C--:B------:R-:W-:Y:S01]  /*4910*/  @!P0 IMAD R13, R58, R90.reuse, RZ ;  /* 0x0000005a3a0d8224 */ /* 0x080fe200078e02ff */
[----:B------:R0:W-:Y:S01]  /*4920*/  @!P4 STG.E.U8 desc[UR38][R14.64], R11 ;  /* 0x0000000b0e00c986 */ /* 0x0001e2000c101126 */
[----:B------:R-:W-:Y:S01]  /*4930*/  ISETP.LT.OR P4, PT, R3, 0x9, !P2 ;  /* 0x000000090300780c */ /* 0x000fe20005781670 */
[----:B------:R-:W-:Y:S02]  /*4940*/  @!P3 IMAD R59, R59, R90, RZ ;  /* 0x0000005a3b3bb224 */ /* 0x000fe400078e02ff */
[----:B------:R-:W-:Y:S01]  /*4950*/  @!P5 STG.E.U8 desc[UR38][R14.64+0x1], R57 ;  /* 0x000001390e00d986 */ /* 0x000fe2000c101126 */
[----:B------:R-:W-:-:S03]  /*4960*/  ISETP.LT.OR P5, PT, R3, 0xa, !P2 ;  /* 0x0000000a0300780c */ /* 0x000fc600057a1670 */
[----:B------:R1:W-:Y:S01]  /*4970*/  @!P0 STG.E.U8 desc[UR38][R4.64], R13 ;  /* 0x0000000d04008986 */ /* 0x0003e2000c101126 */
[----:B------:R-:W-:-:S03]  /*4980*/  ISETP.LT.OR P0, PT, R3, 0x9, !P1 ;  /* 0x000000090300780c */ /* 0x000fc60004f01670 */
[----:B------:R-:W-:Y:S01]  /*4990*/  @!P3 STG.E.U8 desc[UR38][R4.64+0x1], R59 ;  /* 0x0000013b0400b986 */ /* 0x000fe2000c101126 */
[----:B------:R-:W-:Y:S01]  /*49a0*/  ISETP.LT.OR P3, PT, R3, 0xa, !P1 ;  /* 0x0000000a0300780c */ /* 0x000fe20004f61670 */
[----:B------:R-:W-:-:S04]  /*49b0*/  @!P4 IMAD R21, R60, R90, RZ ;  /* 0x0000005a3c15c224 */ /* 0x000fc800078e02ff */
[-C--:B------:R-:W-:Y:S01]  /*49c0*/  @!P5 IMAD R61, R61, R90.reuse, RZ ;  /* 0x0000005a3d3dd224 */ /* 0x080fe200078e02ff */
[----:B------:R2:W-:Y:S01]  /*49d0*/  @!P4 STG.E.U8 desc[UR38][R14.64+0x8], R21 ;  /* 0x000008150e00c986 */ /* 0x0005e2000c101126 */
[C---:B------:R-:W-:Y:S02]  /*49e0*/  ISETP.LT.OR P4, PT, R3.reuse, 0x11, !P2 ;  /* 0x000000110300780c */ /* 0x040fe40005781670 */
[-C--:B0-----:R-:W-:Y:S01]  /*49f0*/  @!P0 IMAD R11, R62, R90.reuse, RZ ;  /* 0x0000005a3e0b8224 */ /* 0x081fe200078e02ff */
[----:B------:R-:W-:Y:S01]  /*4a00*/  @!P5 STG.E.U8 desc[UR38][R14.64+0x9], R61 ;  /* 0x0000093d0e00d986 */ /* 0x000fe2000c101126 */
[----:B------:R-:W-:Y:S02]  /*4a10*/  ISETP.LT.OR P5, PT, R3, 0x12, !P2 ;  /* 0x000000120300780c */ /* 0x000fe400057a1670 */
[----:B------:R-:W-:Y:S01]  /*4a20*/  @!P3 IMAD R63, R63, R90, RZ ;  /* 0x0000005a3f3fb224 */ /* 0x000fe200078e02ff */
[----:B------:R0:W-:Y:S01]  /*4a30*/  @!P0 STG.E.U8 desc[UR38][R4.64+0x8], R11 ;  /* 0x0000080b04008986 */ /* 0x0001e2000c101126 */
[----:B------:R-:W-:-:S03]  /*4a40*/  ISETP.LT.OR P0, PT, R3, 0x11, !P1 ;  /* 0x000000110300780c */ /* 0x000fc60004f01670 */
[----:B------:R-:W-:Y:S01]  /*4a50*/  @!P3 STG.E.U8 desc[UR38][R4.64+0x9], R63 ;  /* 0x0000093f0400b986 */ /* 0x000fe2000c101126 */
[----:B------:R-:W-:Y:S01]  /*4a60*/  ISETP.LT.OR P3, PT, R3, 0x12, !P1 ;  /* 0x000000120300780c */ /* 0x000fe20004f61670 */
[----:B-1----:R-:W-:-:S04]  /*4a70*/  @!P4 IMAD R13, R64, R90, RZ ;  /* 0x0000005a400dc224 */ /* 0x002fc800078e02ff */
[-C--:B------:R-:W-:Y:S01]  /*4a80*/  @!P5 IMAD R65, R65, R90.reuse, RZ ;  /* 0x0000005a4141d224 */ /* 0x080fe200078e02ff */
[----:B------:R1:W-:Y:S01]  /*4a90*/  @!P4 STG.E.U8 desc[UR38][R14.64+0x10], R13 ;  /* 0x0000100d0e00c986 */ /* 0x0003e2000c101126 */
[C---:B------:R-:W-:Y:S02]  /*4aa0*/  ISETP.LT.OR P4, PT, R3.reuse, 0x19, !P2 ;  /* 0x000000190300780c */ /* 0x040fe40005781670 */
[-C--:B--2---:R-:W-:Y:S01]  /*4ab0*/  @!P0 IMAD R21, R66, R90.reuse, RZ ;  /* 0x0000005a42158224 */ /* 0x084fe200078e02ff */
[----:B------:R-:W-:Y:S01]  /*4ac0*/  @!P5 STG.E.U8 desc[UR38][R14.64+0x11], R65 ;  /* 0x000011410e00d986 */ /* 0x000fe2000c101126 */
[----:B------:R-:W-:Y:S02]  /*4ad0*/  ISETP.LT.OR P5, PT, R3, 0x1a, !P2 ;  /* 0x0000001a0300780c */ /* 0x000fe400057a1670 */
[----:B------:R-:W-:Y:S01]  /*4ae0*/  @!P3 IMAD R67, R67, R90, RZ ;  /* 0x0000005a4343b224 */ /* 0x000fe200078e02ff */
[----:B------:R2:W-:Y:S01]  /*4af0*/  @!P0 STG.E.U8 desc[UR38][R4.64+0x10], R21 ;  /* 0x0000101504008986 */ /* 0x0005e2000c101126 */
[----:B------:R-:W-:-:S03]  /*4b00*/  ISETP.LT.OR P0, PT, R3, 0x19, !P1 ;  /* 0x000000190300780c */ /* 0x000fc60004f01670 */
[----:B------:R-:W-:Y:S01]  /*4b10*/  @!P3 STG.E.U8 desc[UR38][R4.64+0x11], R67 ;  /* 0x000011430400b986 */ /* 0x000fe2000c101126 */
[----:B------:R-:W-:Y:S01]  /*4b20*/  ISETP.LT.OR P3, PT, R3, 0x1a, !P1 ;  /* 0x0000001a0300780c */ /* 0x000fe20004f61670 */
[----:B0-----:R-:W-:-:S04]  /*4b30*/  @!P4 IMAD R11, R68, R90, RZ ;  /* 0x0000005a440bc224 */ /* 0x001fc800078e02ff */
[-C--:B------:R-:W-:Y:S01]  /*4b40*/  @!P5 IMAD R69, R69, R90.reuse, RZ ;  /* 0x0000005a4545d224 */ /* 0x080fe200078e02ff */
[----:B------:R0:W-:Y:S01]  /*4b50*/  @!P4 STG.E.U8 desc[UR38][R14.64+0x18], R11 ;  /* 0x0000180b0e00c986 */ /* 0x0001e2000c101126 */
[C---:B------:R-:W-:Y:S02]  /*4b60*/  ISETP.LT.OR P4, PT, R3.reuse, 0x21, !P2 ;  /* 0x000000210300780c */ /* 0x040fe40005781670 */
[-C--:B-1----:R-:W-:Y:S01]  /*4b70*/  @!P0 IMAD R13, R70, R90.reuse, RZ ;  /* 0x0000005a460d8224 */ /* 0x082fe200078e02ff */
[----:B------:R-:W-:Y:S01]  /*4b80*/  @!P5 STG.E.U8 desc[UR38][R14.64+0x19], R69 ;  /* 0x000019450e00d986 */ /* 0x000fe2000c101126 */
[----:B------:R-:W-:Y:S02]  /*4b90*/  ISETP.LT.OR P5, PT, R3, 0x22, !P2 ;  /* 0x000000220300780c */ /* 0x000fe400057a1670 */
[----:B------:R-:W-:Y:S01]  /*4ba0*/  @!P3 IMAD R71, R71, R90, RZ ;  /* 0x0000005a4747b224 */ /* 0x000fe200078e02ff */
[----:B------:R1:W-:Y:S01]  /*4bb0*/  @!P0 STG.E.U8 desc[UR38][R4.64+0x18], R13 ;  /* 0x0000180d04008986 */ /* 0x0003e2000c101126 */
[----:B------:R-:W-:-:S03]  /*4bc0*/  ISETP.LT.OR P0, PT, R3, 0x21, !P1 ;  /* 0x000000210300780c */ /* 0x000fc60004f01670 */
[----:B------:R-:W-:Y:S01]  /*4bd0*/  @!P3 STG.E.U8 desc[UR38][R4.64+0x19], R71 ;  /* 0x000019470400b986 */ /* 0x000fe2000c101126 */
[----:B------:R-:W-:Y:S01]  /*4be0*/  ISETP.LT.OR P3, PT, R3, 0x22, !P1 ;  /* 0x000000220300780c */ /* 0x000fe20004f61670 */
[----:B--2---:R-:W-:-:S04]  /*4bf0*/  @!P4 IMAD R21, R72, R90, RZ ;  /* 0x0000005a4815c224 */ /* 0x004fc800078e02ff */
        /* <DEDUP_REMOVED lines=32> */
[----:B------:R-:W-:-:S02]  /*4e00*/  ISETP.GE.AND P0, PT, R99, 0x81, PT ;  /* 0x000000816300780c */ /* 0x000fc40003f06270 */
[C---:B------:R-:W-:Y:S01]  /*4e10*/  ISETP.LT.OR P5, PT, R3.reuse, 0x39, !P1 ;  /* 0x000000390300780c */ /* 0x040fe20004fa1670 */
[----:B------:R-:W-:Y:S01]  /*4e20*/  @!P3 STG.E.U8 desc[UR38][R4.64+0x31], R83 ;  /* 0x000031530400b986 */ /* 0x000fe2000c101126 */
[C---:B------:R-:W-:Y:S01]  /*4e30*/  ISETP.LT.OR P1, PT, R3.reuse, 0x3a, !P1 ;  /* 0x0000003a0300780c */ /* 0x040fe20004f21670 */
[----:B--2---:R-:W-:Y:S01]  /*4e40*/  @!P4 IMAD R21, R84, R90, RZ ;  /* 0x0000005a5415c224 */ /* 0x004fe200078e02ff */
[----:B------:R-:W-:-:S03]  /*4e50*/  ISETP.LT.OR P3, PT, R3, 0x1, !P0 ;  /* 0x000000010300780c */ /* 0x000fc60004761670 */
[----:B------:R-:W-:Y:S01]  /*4e60*/  @!P2 IMAD R85, R85, R90, RZ ;  /* 0x0000005a5555a224 */ /* 0x000fe200078e02ff */
[----:B------:R-:W-:Y:S01]  /*4e70*/  @!P4 STG.E.U8 desc[UR38][R14.64+0x38], R21 ;  /* 0x000038150e00c986 */ /* 0x000fe2000c101126 */
[----:B------:R-:W-:-:S03]  /*4e80*/  ISETP.LT.OR P4, PT, R3, 0x2, !P0 ;  /* 0x000000020300780c */ /* 0x000fc60004781670 */
[----:B------:R-:W-:Y:S01]  /*4e90*/  @!P2 STG.E.U8 desc[UR38][R14.64+0x39], R85 ;  /* 0x000039550e00a986 */ /* 0x000fe2000c101126 */
[-C--:B0-----:R-:W-:Y:S01]  /*4ea0*/  @!P5 IMAD R11, R86, R90.reuse, RZ ;  /* 0x0000005a560bd224 */ /* 0x081fe200078e02ff */
[----:B------:R-:W-:Y:S01]  /*4eb0*/  ISETP.GE.AND P2, PT, R99, 0x89, PT ;  /* 0x000000896300780c */ /* 0x000fe20003f46270 */
[-C--:B------:R-:W-:Y:S02]  /*4ec0*/  @!P1 IMAD R87, R87, R90.reuse, RZ ;  /* 0x0000005a57579224 */ /* 0x080fe400078e02ff */
[----:B-1----:R-:W-:Y:S01]  /*4ed0*/  @!P3 IMAD R13, R24, R90, RZ ;  /* 0x0000005a180db224 */ /* 0x002fe200078e02ff */
[----:B------:R0:W-:Y:S01]  /*4ee0*/  @!P5 STG.E.U8 desc[UR38][R4.64+0x38], R11 ;  /* 0x0000380b0400d986 */ /* 0x0001e2000c101126 */
[----:B------:R-:W-:-:S03]  /*4ef0*/  ISETP.LT.OR P5, PT, R3, 0x1, !P2 ;  /* 0x000000010300780c */ /* 0x000fc600057a1670 */
[----:B------:R-:W-:Y:S01]  /*4f00*/  @!P4 IMAD R25, R25, R90, RZ ;  /* 0x0000005a1919c224 */ /* 0x000fe200078e02ff */
[----:B------:R1:W-:Y:S01]  /*4f10*/  @!P1 STG.E.U8 desc[UR38][R4.64+0x39], R87 ;  /* 0x0000395704009986 */ /* 0x0003e2000c101126 */
[----:B------:R-:W-:-:S03]  /*4f20*/  ISETP.LT.OR P1, PT, R3, 0x2, !P2 ;  /* 0x000000020300780c */ /* 0x000fc60005721670 */
[----:B------:R-:W-:Y:S01]  /*4f30*/  @!P3 STG.E.U8 desc[UR38][R6.64], R13 ;  /* 0x0000000d0600b986 */ /* 0x000fe2000c101126 */
[----:B------:R-:W-:-:S03]  /*4f40*/  ISETP.LT.OR P3, PT, R3, 0x9, !P0 ;  /* 0x000000090300780c */ /* 0x000fc60004761670 */
[----:B------:R-:W-:Y:S01]  /*4f50*/  @!P4 STG.E.U8 desc[UR38][R6.64+0x1], R25 ;  /* 0x000001190600c986 */ /* 0x000fe2000c101126 */
[----:B------:R-:W-:Y:S01]  /*4f60*/  ISETP.LT.OR P4, PT, R3, 0xa, !P0 ;  /* 0x0000000a0300780c */ /* 0x000fe20004781670 */
[----:B0-----:R-:W-:-:S04]  /*4f70*/  @!P5 IMAD R11, R26, R90, RZ ;  /* 0x0000005a1a0bd224 */ /* 0x001fc800078e02ff */
[-C--:B------:R-:W-:Y:S01]  /*4f80*/  @!P1 IMAD R27, R27, R90.reuse, RZ ;  /* 0x0000005a1b1b9224 */ /* 0x080fe200078e02ff */
[----:B------:R0:W-:Y:S01]  /*4f90*/  @!P5 STG.E.U8 desc[UR38][R8.64], R11 ;  /* 0x0000000b0800d986 */ /* 0x0001e2000c101126 */
[C---:B------:R-:W-:Y:S02]  /*4fa0*/  ISETP.LT.OR P5, PT, R3.reuse, 0x9, !P2 ;  /* 0x000000090300780c */ /* 0x040fe400057a1670 */
[-C--:B------:R-:W-:Y:S01]  /*4fb0*/  @!P3 IMAD R15, R28, R90.reuse, RZ ;  /* 0x0000005a1c0fb224 */ /* 0x080fe200078e02ff */
[----:B------:R-:W-:Y:S01]  /*4fc0*/  @!P1 STG.E.U8 desc[UR38][R8.64+0x1], R27 ;  /* 0x0000011b08009986 */ /* 0x000fe2000c101126 */
[----:B------:R-:W-:Y:S02]  /*4fd0*/  ISETP.LT.OR P1, PT, R3, 0xa, !P2 ;  /* 0x0000000a0300780c */ /* 0x000fe40005721670 */
[----:B------:R-:W-:Y:S01]  /*4fe0*/  @!P4 IMAD R29, R29, R90, RZ ;  /* 0x0000005a1d1dc224 */ /* 0x000fe200078e02ff */
[----:B------:R-:W-:Y:S01]  /*4ff0*/  @!P3 STG.E.U8 desc[UR38][R6.64+0x8], R15 ;  /* 0x0000080f0600b986 */ /* 0x000fe2000c101126 */
[----:B------:R-:W-:-:S03]  /*5000*/  ISETP.LT.OR P3, PT, R3, 0x11, !P0 ;  /* 0x000000110300780c */ /* 0x000fc60004761670 */
[----:B------:R-:W-:Y:S01]  /*5010*/  @!P4 STG.E.U8 desc[UR38][R6.64+0x9], R29 ;  /* 0x0000091d0600c986 */ /* 0x000fe2000c101126 */
[----:B------:R-:W-:Y:S01]  /*5020*/  ISETP.LT.OR P4, PT, R3, 0x12, !P0 ;  /* 0x000000120300780c */ /* 0x000fe20004781670 */
[----:B-1----:R-:W-:-:S04]  /*5030*/  @!P5 IMAD R5, R30, R90, RZ ;  /* 0x0000005a1e05d224 */ /* 0x002fc800078e02ff */
[-C--:B------:R-:W-:Y:S01]  /*5040*/  @!P1 IMAD R31, R31, R90.reuse, RZ ;  /* 0x0000005a1f1f9224 */ /* 0x080fe200078e02ff */
[----:B------:R1:W-:Y:S01]  /*5050*/  @!P5 STG.E.U8 desc[UR38][R8.64+0x8], R5 ;  /* 0x000008050800d986 */ /* 0x0003e2000c101126 */
[C---:B------:R-:W-:Y:S02]  /*5060*/  ISETP.LT.OR P5, PT, R3.reuse, 0x11, !P2 ;  /* 0x000000110300780c */ /* 0x040fe400057a1670 */
[-C--:B0-----:R-:W-:Y:S01]  /*5070*/  @!P3 IMAD R11, R32, R90.reuse, RZ ;  /* 0x0000005a200bb224 */ /* 0x081fe200078e02ff */
        /* <DEDUP_REMOVED lines=11> */
[-C--:B------:R-:W-:Y:S01]  /*5130*/  @!P3 IMAD R13, R36, R90.reuse, RZ ;  /* 0x0000005a240db224 */ /* 0x080fe200078e02ff */
        /* <DEDUP_REMOVED lines=32> */
[----:B------:R-:W-:-:S04]  /*5340*/  @!P1 IMAD R11, R46, R90, RZ ;  /* 0x0000005a2e0b9224 */ /* 0x000fc800078e02ff */
[-C--:B------:R-:W-:Y:S01]  /*5350*/  @!P3 IMAD R47, R47, R90.reuse, RZ ;  /* 0x0000005a2f2fb224 */ /* 0x080fe200078e02ff */
[----:B------:R1:W-:Y:S01]  /*5360*/  @!P1 STG.E.U8 desc[UR38][R8.64+0x28], R11 ;  /* 0x0000280b08009986 */ /* 0x0003e2000c101126 */
[----:B------:R-:W-:Y:S02]  /*5370*/  ISETP.LT.OR P1, PT, R3, 0x31, !P2 ;  /* 0x000000310300780c */ /* 0x000fe40005721670 */
[----:B------:R-:W-:Y:S01]  /*5380*/  @!P4 IMAD R49, R49, R90, RZ ;  /* 0x0000005a3131c224 */ /* 0x000fe200078e02ff */
[----:B------:R2:W-:Y:S01]  /*5390*/  @!P3 STG.E.U8 desc[UR38][R8.64+0x29], R47 ;  /* 0x0000292f0800b986 */ /* 0x0005e2000c101126 */
[C---:B------:R-:W-:Y:S02]  /*53a0*/  ISETP.LT.OR P3, PT, R3.reuse, 0x39, !P0 ;  /* 0x000000390300780c */ /* 0x040fe40004761670 */
[C---:B------:R-:W-:Y:S01]  /*53b0*/  ISETP.LT.OR P0, PT, R3.reuse, 0x3a, !P0 ;  /* 0x0000003a0300780c */ /* 0x040fe20004701670 */
[----:B------:R2:W-:Y:S01]  /*53c0*/  @!P4 STG.E.U8 desc[UR38][R6.64+0x31], R49 ;  /* 0x000031310600c986 */ /* 0x0005e2000c101126 */
[----:B------:R-:W-:-:S03]  /*53d0*/  ISETP.LT.OR P4, PT, R3, 0x32, !P2 ;  /* 0x000000320300780c */ /* 0x000fc60005781670 */
[----:B------:R2:W-:Y:S01]  /*53e0*/  @!P5 STG.E.U8 desc[UR38][R6.64+0x30], R13 ;  /* 0x0000300d0600d986 */ /* 0x0005e2000c101126 */
[C---:B------:R-:W-:Y:S02]  /*53f0*/  ISETP.LT.OR P5, PT, R3.reuse, 0x39, !P2 ;  /* 0x000000390300780c */ /* 0x040fe400057a1670 */
[----:B------:R-:W-:Y:S01]  /*5400*/  ISETP.LT.OR P2, PT, R3, 0x3a, !P2 ;  /* 0x0000003a0300780c */ /* 0x000fe20005741670 */
[-C--:B------:R-:W-:Y:S02]  /*5410*/  @!P1 IMAD R3, R50, R90.reuse, RZ ;  /* 0x0000005a32039224 */ /* 0x080fe400078e02ff */
[-C--:B0-----:R-:W-:Y:S02]  /*5420*/  @!P3 IMAD R5, R52, R90.reuse, RZ ;  /* 0x0000005a3405b224 */ /* 0x081fe400078e02ff */
[-C--:B------:R-:W-:Y:S01]  /*5430*/  @!P0 IMAD R53, R53, R90.reuse, RZ ;  /* 0x0000005a35358224 */ /* 0x080fe200078e02ff */
[----:B------:R2:W-:Y:S01]  /*5440*/  @!P1 STG.E.U8 desc[UR38][R8.64+0x30], R3 ;  /* 0x0000300308009986 */ /* 0x0005e2000c101126 */
[----:B------:R-:W-:-:S04]  /*5450*/  @!P4 IMAD R51, R51, R90, RZ ;  /* 0x0000005a3333c224 */ /* 0x000fc800078e02ff */
[-C--:B-1----:R-:W-:Y:S01]  /*5460*/  @!P5 IMAD R11, R54, R90.reuse, RZ ;  /* 0x0000005a360bd224 */ /* 0x082fe200078e02ff */
[----:B------:R2:W-:Y:S01]  /*5470*/  @!P4 STG.E.U8 desc[UR38][R8.64+0x31], R51 ;  /* 0x000031330800c986 */ /* 0x0005e2000c101126 */
[----:B------:R-:W-:-:S03]  /*5480*/  @!P2 IMAD R55, R55, R90, RZ ;  /* 0x0000005a3737a224 */ /* 0x000fc600078e02ff */
[----:B------:R2:W-:Y:S04]  /*5490*/  @!P3 STG.E.U8 desc[UR38][R6.64+0x38], R5 ;  /* 0x000038050600b986 */ /* 0x0005e8000c101126 */
[----:B------:R2:W-:Y:S04]  /*54a0*/  @!P0 STG.E.U8 desc[UR38][R6.64+0x39], R53 ;  /* 0x0000393506008986 */ /* 0x0005e8000c101126 */
[----:B------:R2:W-:Y:S04]  /*54b0*/  @!P5 STG.E.U8 desc[UR38][R8.64+0x38], R11 ;  /* 0x0000380b0800d986 */ /* 0x0005e8000c101126 */
[----:B------:R2:W-:Y:S02]  /*54c0*/  @!P2 STG.E.U8 desc[UR38][R8.64+0x39], R55 ;  /* 0x000039370800a986 */ /* 0x0005e4000c101126 */
.L_x_162:
[----:B------:R-:W-:Y:S05]  /*54d0*/  BSYNC B0 ;  /* 0x0000000000007941 */ /* 0x000fea0003800000 */
.L_x_32:
[----:B------:R-:W-:Y:S01]  /*54e0*/  IADD3 R16, P0, R16, UR36, RZ ;  /* 0x0000002410107c10 */ /* 0x000fe2000ff1e0ff */
[----:B------:R-:W-:Y:S01]  /*54f0*/  ULDC.64 UR4, c[0x0][0x650] ;  /* 0x0001940000047ab9 */ /* 0x000fe20000000a00 */
[----:B--2---:R-:W-:Y:S01]  /*5500*/  PRMT R3, RZ, 0x7610, R3 ;  /* 0x00007610ff037816 */ /* 0x004fe20000000003 */
[----:B------:R-:W-:Y:S01]  /*5510*/  IMAD.MOV.U32 R100, RZ, RZ, -0x1 ;  /* 0xffffffffff647424 */ /* 0x000fe200078e00ff */
[----:B------:R-:W-:Y:S01]  /*5520*/  IADD3.X R17, R17, UR42, RZ, P0, !PT ;  /* 0x0000002a11117c10 */ /* 0x000fe200087fe4ff */
[----:B0-----:R-:W-:Y:S01]  /*5530*/  IMAD.MOV.U32 R23, RZ, RZ, -0x1 ;  /* 0xffffffffff177424 */ /* 0x001fe200078e00ff */
[----:B------:R-:W-:-:S04]  /*5540*/  ISETP.GE.U32.AND P0, PT, R16, UR4, PT ;  /* 0x0000000410007c0c */ /* 0x000fc8000bf06070 */
[----:B------:R-:W-:-:S13]  /*5550*/  ISETP.GE.U32.AND.EX P0, PT, R17, UR5, PT, P0 ;  /* 0x0000000511007c0c */ /* 0x000fda000bf06100 */
[----:B------:R-:W-:Y:S05]  /*5560*/  @P0 BRA `(.L_x_163) ;  /* 0x0000000400500947 */ /* 0x000fea0003800000 */
[----:B------:R-:W0:Y:S01]  /*5570*/  LDC.64 R10, c[0x0][0x628] ;  /* 0x00018a00ff0a7b82 */ /* 0x000e220000000a00 */
[----:B------:R-:W2:Y:S01]  /*5580*/  S2R R12, SR_CTAID.X ;  /* 0x00000000000c7919 */ /* 0x000ea20000002500 */
[----:B----4-:R-:W-:Y:S02]  /*5590*/  IMAD.MOV.U32 R8, RZ, RZ, R16 ;  /* 0x000000ffff087224 */ /* 0x010fe400078e0010 */
[----:B------:R-:W-:Y:S01]  /*55a0*/  IMAD.MOV.U32 R9, RZ, RZ, R17 ;  /* 0x000000ffff097224 */ /* 0x000fe200078e0011 */
[----:B------:R-:W4:Y:S03]  /*55b0*/  S2R R20, SR_CTAID.Y ;  /* 0x0000000000147919 */ /* 0x000f260000002600 */
[----:B------:R-:W1:Y:S08]  /*55c0*/  LDC R0, c[0x0][0x630] ;  /* 0x00018c00ff007b82 */ /* 0x000e700000000800 */
[----:B------:R-:W1:Y:S01]  /*55d0*/  LDC.64 R14, c[0x0][0x620] ;  /* 0x00018800ff0e7b82 */ /* 0x000e620000000a00 */
[----:B0-----:R-:W-:-:S04]  /*55e0*/  ISETP.NE.U32.AND P0, PT, R10, RZ, PT ;  /* 0x000000ff0a00720c */ /* 0x001fc80003f05070 */
[----:B------:R-:W-:-:S13]  /*55f0*/  ISETP.NE.AND.EX P0, PT, R11, RZ, PT, P0 ;  /* 0x000000ff0b00720c */ /* 0x000fda0003f05300 */
[----:B-12-4-:R-:W-:Y:S05]  /*5600*/  @!P0 BRA `(.L_x_164) ;  /* 0x0000000000288947 */ /* 0x016fea0003800000 */
[----:B------:R-:W0:Y:S02]  /*5610*/  LDC R3, c[0x0][0x634] ;  /* 0x00018d00ff037b82 */ /* 0x000e240000000800 */
[----:B0-----:R-:W-:-:S05]  /*5620*/  IADD3 R3, P0, R16, R3, RZ ;  /* 0x0000000310037210 */ /* 0x001fca0007f1e0ff */
[----:B------:R-:W-:-:S04]  /*5630*/  IMAD.X R13, RZ, RZ, R17, P0 ;  /* 0x000000ffff0d7224 */ /* 0x000fc800000e0611 */
[----:B------:R-:W-:-:S04]  /*5640*/  IMAD.WIDE.U32 R4, R13, R10, RZ ;  /* 0x0000000a0d047225 */ /* 0x000fc800078e00ff */
[----:B---3--:R-:W-:-:S04]  /*5650*/  IMAD.WIDE.U32 R6, P0, R3, R11, R4 ;  /* 0x0000000b03067225 */ /* 0x008fc80007800004 */
[----:B------:R-:W-:-:S04]  /*5660*/  IMAD.WIDE.U32 R4, R3, R10, RZ ;  /* 0x0000000a03047225 */ /* 0x000fc800078e00ff */
[----:B------:R-:W-:Y:S01]  /*5670*/  IMAD.X R9, RZ, RZ, RZ, P0 ;  /* 0x000000ffff097224 */ /* 0x000fe200000e06ff */
[----:B------:R-:W-:Y:S01]  /*5680*/  IADD3 RZ, P0, R5, R6, RZ ;  /* 0x0000000605ff7210 */ /* 0x000fe20007f1e0ff */
[----:B------:R-:W-:-:S04]  /*5690*/  IMAD.MOV.U32 R8, RZ, RZ, R7 ;  /* 0x000000ffff087224 */ /* 0x000fc800078e0007 */
[----:B------:R-:W-:-:S08]  /*56a0*/  IMAD.WIDE.U32.X R8, R13, R11, R8, P0 ;  /* 0x0000000b0d087225 */ /* 0x000fd000000e0408 */
.L_x_164:
[-CC-:B------:R-:W-:Y:S01]  /*56b0*/  SHF.R.U64 R23, R8, R0.reuse, R9.reuse ;  /* 0x0000000008177219 */ /* 0x180fe20000001209 */
[----:B------:R-:W0:Y:S01]  /*56c0*/  LDC.64 R26, c[0x0][0x640] ;  /* 0x00019000ff1a7b82 */ /* 0x000e220000000a00 */
[----:B------:R-:W-:Y:S01]  /*56d0*/  SHF.R.U32.HI R0, RZ, R0, R9 ;  /* 0x00000000ff007219 */ /* 0x000fe20000011609 */
[----:B------:R-:W-:Y:S01]  /*56e0*/  ULDC UR4, c[0x0][0x150] ;  /* 0x0000540000047ab9 */ /* 0x000fe20000000800 */
[----:B------:R-:W-:Y:S02]  /*56f0*/  IADD3 R3, P0, RZ, -R23, RZ ;  /* 0x80000017ff037210 */ /* 0x000fe40007f1e0ff */
[----:B---3--:R-:W-:-:S03]  /*5700*/  I2FP.F32.U32 R7, R12 ;  /* 0x0000000c00077245 */ /* 0x008fc60000201000 */
[----:B------:R-:W1:Y:S01]  /*5710*/  LDC R6, c[0x0][0x618] ;  /* 0x00018600ff067b82 */ /* 0x000e620000000800 */
[----:B------:R-:W-:Y:S02]  /*5720*/  IMAD.X R5, RZ, RZ, ~R0, P0 ;  /* 0x000000ffff057224 */ /* 0x000fe400000e0e00 */
[----:B------:R-:W-:Y:S01]  /*5730*/  FMUL R7, R7, UR4 ;  /* 0x0000000407077c20 */ /* 0x000fe20008400000 */
[----:B------:R-:W-:Y:S01]  /*5740*/  ULDC UR4, c[0x0][0x154] ;  /* 0x0000550000047ab9 */ /* 0x000fe20000000800 */
[-C--:B------:R-:W-:Y:S02]  /*5750*/  IMAD R0, R5, R14.reuse, RZ ;  /* 0x0000000e05007224 */ /* 0x080fe400078e02ff */
[C---:B------:R-:W-:Y:S01]  /*5760*/  IMAD.WIDE.U32 R4, R3.reuse, R14, R16 ;  /* 0x0000000e03047225 */ /* 0x040fe200078e0010 */
[----:B------:R-:W2:Y:S01]  /*5770*/  LDC R8, c[0x0][0x608] ;  /* 0x00018200ff087b82 */ /* 0x000ea20000000800 */
[----:B------:R-:W3:Y:S02]  /*5780*/  F2I.U32.TRUNC.NTZ R7, R7 ;  /* 0x0000000700077305 */ /* 0x000ee4000020f000 */
[----:B------:R-:W-:Y:S01]  /*5790*/  IMAD R3, R3, R15, R0 ;  /* 0x0000000f03037224 */ /* 0x000fe200078e0200 */
[----:B------:R-:W-:-:S03]  /*57a0*/  I2FP.F32.U32 R0, R20 ;  /* 0x0000001400007245 */ /* 0x000fc60000201000 */
[----:B------:R-:W-:Y:S01]  /*57b0*/  IMAD.IADD R3, R5, 0x1, R3 ;  /* 0x0000000105037824 */ /* 0x000fe200078e0203 */
[----:B------:R-:W4:Y:S01]  /*57c0*/  LDC R11, c[0x0][0x658] ;  /* 0x00019600ff0b7b82 */ /* 0x000f220000000800 */
[----:B0-----:R-:W-:-:S04]  /*57d0*/  ISETP.NE.U32.AND P0, PT, R26, RZ, PT ;  /* 0x000000ff1a00720c */ /* 0x001fc80003f05070 */
[----:B------:R-:W-:-:S03]  /*57e0*/  ISETP.NE.AND.EX P0, PT, R27, RZ, PT, P0 ;  /* 0x000000ff1b00720c */ /* 0x000fc60003f05300 */
[----:B------:R-:W0:Y:S01]  /*57f0*/  LDC R9, c[0x0][0x144] ;  /* 0x00005100ff097b82 */ /* 0x000e220000000800 */
[-C--:B-1----:R-:W-:Y:S01]  /*5800*/  SHF.R.U64 R10, R4, R6.reuse, R3 ;  /* 0x00000006040a7219 */ /* 0x082fe20000001203 */
[----:B---3--:R-:W-:Y:S01]  /*5810*/  IMAD.MOV R7, RZ, RZ, -R7 ;  /* 0x000000ffff077224 */ /* 0x008fe200078e0a07 */
[----:B------:R-:W-:Y:S01]  /*5820*/  SHF.R.U32.HI R3, RZ, R6, R3 ;  /* 0x00000006ff037219 */ /* 0x000fe20000011603 */
[----:B------:R-:W-:-:S04]  /*5830*/  FMUL R6, R0, UR4 ;  /* 0x0000000400067c20 */ /* 0x000fc80008400000 */
[----:B------:R-:W1:Y:S01]  /*5840*/  LDC R21, c[0x0][0x148] ;  /* 0x00005200ff157b82 */ /* 0x000e620000000800 */
[----:B------:R3:W0:Y:S01]  /*5850*/  F2I.U32.TRUNC.NTZ R14, R6 ;  /* 0x00000006000e7305 */ /* 0x000622000020f000 */
[-CC-:B--2---:R-:W-:Y:S02]  /*5860*/  SHF.R.U64 R13, R10, R8.reuse, R3.reuse ;  /* 0x000000080a0d7219 */ /* 0x184fe40000001203 */
[----:B------:R-:W-:-:S04]  /*5870*/  SHF.R.U32.HI R0, RZ, R8, R3 ;  /* 0x00000008ff007219 */ /* 0x000fc80000011603 */
[----:B------:R-:W2:Y:S01]  /*5880*/  LDC R24, c[0x0][0x600] ;  /* 0x00018000ff187b82 */ /* 0x000ea20000000800 */
[-CC-:B----4-:R-:W-:Y:S02]  /*5890*/  SHF.R.U64 R15, R13, R11.reuse, R0.reuse ;  /* 0x0000000b0d0f7219 */ /* 0x190fe40000001200 */
[----:B------:R-:W-:-:S03]  /*58a0*/  SHF.R.U32.HI R5, RZ, R11, R0 ;  /* 0x0000000bff057219 */ /* 0x000fc60000011600 */
[----:B------:R-:W-:Y:S02]  /*58b0*/  IMAD.MOV.U32 R4, RZ, RZ, R15 ;  /* 0x000000ffff047224 */ /* 0x000fe400078e000f */
[----:B------:R-:W4:Y:S01]  /*58c0*/  LDC R28, c[0x0][0x648] ;  /* 0x00019200ff1c7b82 */ /* 0x000f220000000800 */
[----:B0-----:R-:W-:-:S07]  /*58d0*/  IMAD R25, R9, R7, R12 ;  /* 0x0000000709197224 */ /* 0x001fce00078e020c */
[----:B------:R-:W0:Y:S08]  /*58e0*/  LDC R29, c[0x0][0x638] ;  /* 0x00018e00ff1d7b82 */ /* 0x000e300000000800 */
[----:B------:R-:W0:Y:S01]  /*58f0*/  LDC R30, c[0x0][0x610] ;  /* 0x00018400ff1e7b82 */ /* 0x000e220000000800 */
[----:B-123--:R-:W-:Y:S05]  /*5900*/  @!P0 BRA `(.L_x_165) ;  /* 0x0000000000288947 */ /* 0x00efea0003800000 */
[----:B------:R-:W1:Y:S02]  /*5910*/  LDC R0, c[0x0][0x64c] ;  /* 0x00019300ff007b82 */ /* 0x000e640000000800 */
[----:B-1----:R-:W-:-:S05]  /*5920*/  IADD3 R3, P0, R15, R0, RZ ;  /* 0x000000000f037210 */ /* 0x002fca0007f1e0ff */
        /* <DEDUP_REMOVED lines=8> */
.L_x_165:
[----:B------:R-:W-:Y:S01]  /*59b0*/  ISETP.NE.AND P0, PT, R2, 0x1, PT ;  /* 0x000000010200780c */ /* 0x000fe20003f05270 */
[----:B------:R-:W-:Y:S01]  /*59c0*/  IMAD.MOV R14, RZ, RZ, -R14 ;  /* 0x000000ffff0e7224 */ /* 0x000fe200078e0a0e */
[----:B----4-:R-:W-:Y:S01]  /*59d0*/  SHF.R.U64 R3, R4, R28, R5 ;  /* 0x0000001c04037219 */ /* 0x010fe20000001205 */
[----:B------:R-:W-:Y:S01]  /*59e0*/  VIADD R5, R24, 0xffffffff ;  /* 0xffffffff18057836 */ /* 0x000fe20000000000 */
[----:B------:R-:W-:-:S03]  /*59f0*/  LOP3.LUT R0, R13, R96, RZ, 0xc0, !PT ;  /* 0x000000600d007212 */ /* 0x000fc600078ec0ff */
[----:B------:R-:W-:Y:S01]  /*5a00*/  IMAD.MOV R4, RZ, RZ, -R3 ;  /* 0x000000ffff047224 */ /* 0x000fe200078e0a03 */
[----:B------:R-:W-:Y:S01]  /*5a10*/  LOP3.LUT R10, R10, R5, RZ, 0xc0, !PT ;  /* 0x000000050a0a7212 */ /* 0x000fe200078ec0ff */
[----:B------:R-:W-:Y:S02]  /*5a20*/  IMAD R0, R93, R3, R0 ;  /* 0x000000035d007224 */ /* 0x000fe400078e0200 */
[----:B0-----:R-:W-:Y:S02]  /*5a30*/  IMAD R3, R4, R29, R15 ;  /* 0x0000001d04037224 */ /* 0x001fe400078e020f */
[----:B------:R-:W-:Y:S02]  /*5a40*/  @P0 IMAD R25, R21, R14, R20 ;  /* 0x0000000e15190224 */ /* 0x000fe400078e0214 */
[----:B------:R-:W-:Y:S02]  /*5a50*/  IMAD R5, R3, R24, R10 ;  /* 0x0000001803057224 */ /* 0x000fe400078e020a */
[----:B------:R-:W-:-:S02]  /*5a60*/  IMAD R0, R0, R30, R25 ;  /* 0x0000001e00007224 */ /* 0x000fc400078e0219 */
[----:B------:R-:W-:-:S03]  /*5a70*/  IMAD.MOV.U32 R4, RZ, RZ, 0x1 ;  /* 0x00000001ff047424 */ /* 0x000fc600078e00ff */
[----:B------:R-:W-:Y:S02]  /*5a80*/  SEL R100, R5, R0, !P0 ;  /* 0x0000000005647207 */ /* 0x000fe40004000000 */
[----:B------:R-:W-:Y:S02]  /*5a90*/  PRMT R3, R4, 0x7610, R3 ;  /* 0x0000761004037816 */ /* 0x000fe40000000003 */
[----:B------:R-:W-:-:S07]  /*5aa0*/  SEL R0, R0, R5, !P0 ;  /* 0x0000000500007207 */ /* 0x000fce0004000000 */
.L_x_163:
[----:B------:R-:W-:Y:S01]  /*5ab0*/  LOP3.LUT P0, RZ, R3, 0xff, RZ, 0xc0, !PT ;  /* 0x000000ff03ff7812 */ /* 0x000fe2000780c0ff */
[----:B------:R-:W-:-:S12]  /*5ac0*/  IMAD.MOV.U32 R99, RZ, RZ, R0 ;  /* 0x000000ffff637224 */ /* 0x000fd800078e0000 */
[----:B------:R-:W-:Y:S05]  /*5ad0*/  @P0 BRA `(.L_x_166) ;  /* 0xffffffb800540947 */ /* 0x000fea000383ffff */
[----:B------:R-:W-:Y:S05]  /*5ae0*/  EXIT ;  /* 0x000000000000794d */ /* 0x000fea0003800000 */
.L_x_7:
        /* <DEDUP_REMOVED lines=26> */
.L_x_168:
[----:B------:R-:W0:Y:S01]  /*5c90*/  LDC.64 R28, c[0x0][0x640] ;  /* 0x00019000ff1c7b82 */ /* 0x000e220000000a00 */
[-CC-:B------:R-:W-:Y:S01]  /*5ca0*/  SHF.R.U64 R22, R14, R6.reuse, R15.reuse ;  /* 0x000000060e167219 */ /* 0x180fe2000000120f */
[----:B------:R-:W-:Y:S01]  /*5cb0*/  IMAD.MOV.U32 R30, RZ, RZ, 0x1 ;  /* 0x00000001ff1e7424 */ /* 0x000fe200078e00ff */
[----:B------:R-:W-:Y:S02]  /*5cc0*/  SHF.R.U32.HI R6, RZ, R6, R15 ;  /* 0x00000006ff067219 */ /* 0x000fe4000001160f */
[----:B------:R-:W-:-:S03]  /*5cd0*/  IADD3 R13, P0, RZ, -R22, RZ ;  /* 0x80000016ff0d7210 */ /* 0x000fc60007f1e0ff */
[----:B------:R-:W1:Y:S02]  /*5ce0*/  LDC R12, c[0x0][0x618] ;  /* 0x00018600ff0c7b82 */ /* 0x000e640000000800 */
[----:B------:R-:W-:-:S04]  /*5cf0*/  IMAD.X R11, RZ, RZ, ~R6, P0 ;  /* 0x000000ffff0b7224 */ /* 0x000fc800000e0e06 */
[-C--:B------:R-:W-:Y:S02]  /*5d00*/  IMAD R6, R11, R26.reuse, RZ ;  /* 0x0000001a0b067224 */ /* 0x080fe400078e02ff */
[----:B------:R-:W2:Y:S01]  /*5d10*/  LDC R14, c[0x0][0x608] ;  /* 0x00018200ff0e7b82 */ /* 0x000ea20000000800 */
[----:B------:R-:W-:-:S04]  /*5d20*/  IMAD.WIDE.U32 R10, R13, R26, R16 ;  /* 0x0000001a0d0a7225 */ /* 0x000fc800078e0010 */
[----:B------:R-:W-:-:S03]  /*5d30*/  IMAD R13, R13, R27, R6 ;  /* 0x0000001b0d0d7224 */ /* 0x000fc600078e0206 */
[----:B------:R-:W3:Y:S01]  /*5d40*/  LDC R25, c[0x0][0x658] ;  /* 0x00019600ff197b82 */ /* 0x000ee20000000800 */
[----:B------:R-:W-:Y:S01]  /*5d50*/  IMAD.IADD R11, R11, 0x1, R13 ;  /* 0x000000010b0b7824 */ /* 0x000fe200078e020d */
[----:B0-----:R-:W-:-:S04]  /*5d60*/  ISETP.NE.U32.AND P0, PT, R28, RZ, PT ;  /* 0x000000ff1c00720c */ /* 0x001fc80003f05070 */
[----:B------:R-:W-:Y:S02]  /*5d70*/  ISETP.NE.AND.EX P0, PT, R29, RZ, PT, P0 ;  /* 0x000000ff1d00720c */ /* 0x000fe40003f05300 */
[----:B------:R-:W0:Y:S01]  /*5d80*/  LDC R20, c[0x0][0x600] ;  /* 0x00018000ff147b82 */ /* 0x000e220000000800 */
[-CC-:B-1----:R-:W-:Y:S01]  /*5d90*/  SHF.R.U64 R8, R10, R12.reuse, R11.reuse ;  /* 0x0000000c0a087219 */ /* 0x182fe2000000120b */
[----:B------:R-:W-:Y:S01]  /*5da0*/  IMAD.MOV.U32 R10, RZ, RZ, -0x1 ;  /* 0xffffffffff0a7424 */ /* 0x000fe200078e00ff */
[----:B------:R-:W-:-:S05]  /*5db0*/  SHF.R.U32.HI R11, RZ, R12, R11 ;  /* 0x0000000cff0b7219 */ /* 0x000fca000001160b */
[----:B------:R-:W1:Y:S01]  /*5dc0*/  LDC R26, c[0x0][0x648] ;  /* 0x00019200ff1a7b82 */ /* 0x000e620000000800 */
[-CC-:B--2---:R-:W-:Y:S02]  /*5dd0*/  SHF.R.U64 R21, R8, R14.reuse, R11.reuse ;  /* 0x0000000e08157219 */ /* 0x184fe4000000120b */
[----:B------:R-:W-:-:S05]  /*5de0*/  SHF.R.U32.HI R6, RZ, R14, R11 ;  /* 0x0000000eff067219 */ /* 0x000fca000001160b */
[----:B------:R-:W2:Y:S01]  /*5df0*/  LDC R27, c[0x0][0x638] ;  /* 0x00018e00ff1b7b82 */ /* 0x000ea20000000800 */
[-C--:B---3--:R-:W-:Y:S02]  /*5e00*/  SHF.L.U32 R10, R10, R25.reuse, RZ ;  /* 0x000000190a0a7219 */ /* 0x088fe400000006ff */
[-CC-:B------:R-:W-:Y:S02]  /*5e10*/  SHF.R.U64 R23, R21, R25.reuse, R6.reuse ;  /* 0x0000001915177219 */ /* 0x180fe40000001206 */
[----:B------:R-:W-:Y:S02]  /*5e20*/  LOP3.LUT R32, RZ, R10, RZ, 0x33, !PT ;  /* 0x0000000aff207212 */ /* 0x000fe400078e33ff */
[----:B------:R-:W-:Y:S01]  /*5e30*/  SHF.R.U32.HI R11, RZ, R25, R6 ;  /* 0x00000019ff0b7219 */ /* 0x000fe20000011606 */
[----:B------:R-:W3:Y:S01]  /*5e40*/  LDC R31, c[0x0][0x610] ;  /* 0x00018400ff1f7b82 */ /* 0x000ee20000000800 */
[----:B------:R-:W-:Y:S01]  /*5e50*/  IMAD.MOV.U32 R10, RZ, RZ, R23 ;  /* 0x000000ffff0a7224 */ /* 0x000fe200078e0017 */
[----:B------:R-:W-:Y:S06]  /*5e60*/  @!P0 BRA `(.L_x_169) ;  /* 0x0000000000288947 */ /* 0x000fec0003800000 */
        /* <DEDUP_REMOVED lines=10> */
.L_x_169:
[----:B------:R-:W-:Y:S02]  /*5f10*/  ISETP.NE.AND P0, PT, R2, 0x1, PT ;  /* 0x000000010200780c */ /* 0x000fe40003f05270 */
[----:B-1----:R-:W-:Y:S01]  /*5f20*/  SHF.R.U64 R6, R10, R26, R11 ;  /* 0x0000001a0a067219 */ /* 0x002fe2000000120b */
[----:B0-----:R-:W-:Y:S01]  /*5f30*/  VIADD R11, R20, 0xffffffff ;  /* 0xffffffff140b7836 */ /* 0x001fe20000000000 */
[----:B------:R-:W-:Y:S02]  /*5f40*/  SHF.L.U32 R30, R30, R25, RZ ;  /* 0x000000191e1e7219 */ /* 0x000fe400000006ff */
[----:B------:R-:W-:Y:S01]  /*5f50*/  LOP3.LUT R5, R21, R32, RZ, 0xc0, !PT ;  /* 0x0000002015057212 */ /* 0x000fe200078ec0ff */
[----:B------:R-:W-:-:S04]  /*5f60*/  IMAD.MOV R10, RZ, RZ, -R6 ;  /* 0x000000ffff0a7224 */ /* 0x000fc800078e0a06 */
[----:B------:R-:W-:Y:S01]  /*5f70*/  IMAD R6, R30, R6, R5 ;  /* 0x000000061e067224 */ /* 0x000fe200078e0205 */
[----:B------:R-:W-:Y:S01]  /*5f80*/  LOP3.LUT R5, R8, R11, RZ, 0xc0, !PT ;  /* 0x0000000b08057212 */ /* 0x000fe200078ec0ff */
[----:B------:R-:W-:Y:S02]  /*5f90*/  @P0 IMAD R7, R9, R24, R4 ;  /* 0x0000001809070224 */ /* 0x000fe400078e0204 */
[----:B--2---:R-:W-:Y:S02]  /*5fa0*/  IMAD R4, R10, R27, R23 ;  /* 0x0000001b0a047224 */ /* 0x004fe400078e0217 */
[----:B---3--:R-:W-:Y:S02]  /*5fb0*/  IMAD R7, R6, R31, R7 ;  /* 0x0000001f06077224 */ /* 0x008fe400078e0207 */
[----:B------:R-:W-:Y:S02]  /*5fc0*/  IMAD R4, R4, R20, R5 ;  /* 0x0000001404047224 */ /* 0x000fe400078e0205 */
[----:B------:R-:W-:-:S02]  /*5fd0*/  IMAD.MOV.U32 R8, RZ, RZ, 0x1 ;  /* 0x00000001ff087424 */ /* 0x000fc400078e00ff */
[----:B------:R-:W-:Y:S01]  /*5fe0*/  IMAD.MOV.U32 R6, RZ, RZ, R22 ;  /* 0x000000ffff067224 */ /* 0x000fe200078e0016 */
[----:B------:R-:W-:Y:S02]  /*5ff0*/  SEL R20, R4, R7, !P0 ;  /* 0x0000000704147207 */ /* 0x000fe40004000000 */
[----:B------:R-:W-:-:S07]  /*6000*/  SEL R21, R7, R4, !P0 ;  /* 0x0000000407157207 */ /* 0x000fce0004000000 */
.L_x_167:
[----:B------:R-:W-:-:S08]  /*6010*/  NOP ;  /* 0x0000000000007918 */ /* 0x000fd00000000000 */
[----:B------:R-:W0:-:S00]  /*6020*/  USETMAXREG.DEALLOC.CTAPOOL 0x28 ;  /* 0x00000028000079c8 */ /* 0x000e0000080e0500 */
[----:B0-----:R-:W-:-:S13]  /*6030*/  ISETP.NE.AND P0, PT, R3, RZ, PT ;  /* 0x000000ff0300720c */ /* 0x001fda0003f05270 */
[----:B------:R-:W-:Y:S05]  /*6040*/  @P0 EXIT ;  /* 0x000000000000094d */ /* 0x000fea0003800000 */
[----:B------:R-:W-:Y:S01]  /*6050*/  LOP3.LUT P0, RZ, R8, 0xff, RZ, 0xc0, !PT ;  /* 0x000000ff08ff7812 */ /* 0x000fe2000780c0ff */
[----:B------:R-:W-:Y:S02]  /*6060*/  IMAD.MOV.U32 R3, RZ, RZ, 0x1 ;  /* 0x00000001ff037424 */ /* 0x000fe400078e00ff */
[----:B------:R-:W-:-:S10]  /*6070*/  IMAD.MOV.U32 R8, RZ, RZ, RZ ;  /* 0x000000ffff087224 */ /* 0x000fd400078e00ff */
[----:B------:R-:W-:Y:S05]  /*6080*/  @!P0 BRA `(.L_x_170) ;  /* 0x0000000c00308947 */ /* 0x000fea0003800000 */
[----:B------:R-:W0:Y:S01]  /*6090*/  LDC R3, c[0x0][0x28c] ;  /* 0x0000a300ff037b82 */ /* 0x000e220000000800 */
[----:B------:R-:W1:Y:S01]  /*60a0*/  S2R R11, SR_CgaCtaId ;  /* 0x00000000000b7919 */ /* 0x000e620000008800 */
[----:B------:R-:W-:Y:S01]  /*60b0*/  ULDC UR5, c[0x0][0x658] ;  /* 0x0001960000057ab9 */ /* 0x000fe20000000800 */
[----:B------:R-:W-:Y:S01]  /*60c0*/  UMOV UR6, 0xffffffff ;  /* 0xffffffff00067882 */ /* 0x000fe20000000000 */
[----:B------:R-:W-:Y:S01]  /*60d0*/  BSSY B0, `(.L_x_170) ;  /* 0x00000c7000007945 */ /* 0x000fe20003800000 */
[----:B------:R-:W-:Y:S01]  /*60e0*/  USHF.L.U32 UR6, UR6, UR5, URZ ;  /* 0x0000000506067299 */ /* 0x000fe2000800063f */
[----:B------:R-:W-:Y:S01]  /*60f0*/  IMAD.MOV.U32 R10, RZ, RZ, 0x1 ;  /* 0x00000001ff0a7424 */ /* 0x000fe200078e00ff */
[----:B------:R-:W-:Y:S01]  /*6100*/  LOP3.LUT R19, R18, 0x2, RZ, 0xfc, !PT ;  /* 0x0000000212137812 */ /* 0x000fe200078efcff */
[----:B------:R-:W-:Y:S01]  /*6110*/  IMAD.MOV.U32 R8, RZ, RZ, RZ ;  /* 0x000000ffff087224 */ /* 0x000fe200078e00ff */
[----:B------:R-:W-:Y:S01]  /*6120*/  ULDC UR4, c[0x0][0x600] ;  /* 0x0001800000047ab9 */ /* 0x000fe20000000800 */
[----:B------:R-:W-:Y:S01]  /*6130*/  UMOV UR7, 0x1 ;  /* 0x0000000100077882 */ /* 0x000fe20000000000 */
[----:B------:R-:W-:-:S02]  /*6140*/  UIADD3 UR15, UR4, -0x1, URZ ;  /* 0xffffffff040f7890 */ /* 0x000fc4000fffe03f */
[----:B------:R-:W-:Y:S02]  /*6150*/  USHF.L.U32 UR17, UR7, UR5, URZ ;  /* 0x0000000507117299 */ /* 0x000fe4000800063f */
[----:B------:R-:W-:Y:S01]  /*6160*/  ULOP3.LUT UR16, URZ, UR6, URZ, 0x33, !UPT ;  /* 0x000000063f107292 */ /* 0x000fe2000f8e333f */
[----:B------:R-:W-:Y:S01]  /*6170*/  ULDC.64 UR20, c[0x0][0x198] ;  /* 0x0000660000147ab9 */ /* 0x000fe20000000a00 */
[----:B0-----:R-:W-:-:S05]  /*6180*/  VIADD R3, R3, 0x3f ;  /* 0x0000003f03037836 */ /* 0x001fca0000000000 */
[----:B------:R-:W-:-:S04]  /*6190*/  SHF.R.S32.HI R4, RZ, 0x1f, R3 ;  /* 0x0000001fff047819 */ /* 0x000fc80000011403 */
[----:B------:R-:W-:Y:S01]  /*61a0*/  LEA.HI R9, R4, R3, RZ, 0x6 ;  /* 0x0000000304097211 */ /* 0x000fe200078f30ff */
[C---:B-1----:R-:W-:Y:S02]  /*61b0*/  IMAD.SHL.U32 R4, R11.reuse, 0x800, RZ ;  /* 0x000008000b047824 */ /* 0x042fe400078e00ff */
[----:B------:R-:W-:Y:S01]  /*61c0*/  IMAD.SHL.U32 R11, R11, 0x20, RZ ;  /* 0x000000200b0b7824 */ /* 0x000fe200078e00ff */
[----:B------:R-:W-:Y:S01]  /*61d0*/  SHF.R.S32.HI R9, RZ, 0x6, R9 ;  /* 0x00000006ff097819 */ /* 0x000fe20000011409 */
[----:B------:R-:W-:Y:S01]  /*61e0*/  IMAD.MOV.U32 R3, RZ, RZ, 0x1 ;  /* 0x00000001ff037424 */ /* 0x000fe200078e00ff */
[----:B------:R-:W-:Y:S02]  /*61f0*/  LOP3.LUT R4, R4, 0x800, RZ, 0xc0, !PT ;  /* 0x0000080004047812 */ /* 0x000fe400078ec0ff */
[----:B------:R-:W-:Y:S01]  /*6200*/  LOP3.LUT R11, R11, 0x20, RZ, 0xc0, !PT ;  /* 0x000000200b0b7812 */ /* 0x000fe200078ec0ff */
[----:B------:R-:W-:Y:S01]  /*6210*/  VIADD R13, R9, 0x1 ;  /* 0x00000001090d7836 */ /* 0x000fe20000000000 */
[----:B------:R-:W-:-:S07]  /*6220*/  LOP3.LUT R12, R4, 0x10100, RZ, 0xfc, !PT ;  /* 0x00010100040c7812 */ /* 0x000fce00078efcff */
.L_x_181:
[----:B------:R-:W-:-:S03]  /*6230*/  UMOV UR4, 0xffffffff ;  /* 0xffffffff00047882 */ /* 0x000fc60000000000 */
[----:B------:R-:W-:Y:S05]  /*6240*/  BRA.DIV UR4, `(.L_x_171) ;  /* 0x0000000e04a87947 */ /* 0x000fea000b800000 */
[----:B------:R-:W-:-:S13]  /*6250*/  ELECT P6, URZ, PT ;  /* 0x00000000003f782f */ /* 0x000fda00038c0000 */
.L_x_192:
[----:B------:R-:W0:Y:S01]  /*6260*/  LDC R4, c[0x0][0x28c] ;  /* 0x0000a300ff047b82 */ /* 0x000e220000000800 */
[----:B------:R-:W-:Y:S01]  /*6270*/  BSSY B1, `(.L_x_172) ;  /* 0x0000038000017945 */ /* 0x000fe20003800000 */
[----:B0-----:R-:W-:-:S13]  /*6280*/  ISETP.LT.OR P6, PT, R4, 0x1, !P6 ;  /* 0x000000010400780c */ /* 0x001fda00077c1670 */
[----:B------:R-:W-:Y:S05]  /*6290*/  @P6 BRA `(.L_x_173) ;  /* 0x0000000000d46947 */ /* 0x000fea0003800000 */
[----:B------:R-:W-:Y:S02]  /*62a0*/  IMAD R20, R20, 0x40, R11 ;  /* 0x0000004014147824 */ /* 0x000fe400078e020b */
[----:B------:R-:W-:Y:S02]  /*62b0*/  IMAD.SHL.U32 R21, R21, 0x100, RZ ;  /* 0x0000010015157824 */ /* 0x000fe400078e00ff */
[----:B------:R-:W-:Y:S02]  /*62c0*/  IMAD.MOV.U32 R24, RZ, RZ, RZ ;  /* 0x000000ffff187224 */ /* 0x000fe400078e00ff */
[----:B------:R-:W-:Y:S02]  /*62d0*/  IMAD.MOV.U32 R4, RZ, RZ, R13 ;  /* 0x000000ffff047224 */ /* 0x000fe400078e000d */
[----:B------:R-:W-:Y:S02]  /*62e0*/  IMAD.MOV.U32 R5, RZ, RZ, R3 ;  /* 0x000000ffff057224 */ /* 0x000fe400078e0003 */
[----:B------:R-:W-:-:S07]  /*62f0*/  IMAD.MOV.U32 R7, RZ, RZ, R8 ;  /* 0x000000ffff077224 */ /* 0x000fce00078e0008 */
.L_x_176:
[----:B------:R-:W0:Y:S01]  /*6300*/  S2R R15, SR_CgaCtaId ;  /* 0x00000000000f7919 */ /* 0x000e220000008800 */
[----:B------:R-:W-:Y:S02]  /*6310*/  MOV R14, 0x400 ;  /* 0x00000400000e7802 */ /* 0x000fe40000000f00 */
[----:B------:R-:W-:Y:S02]  /*6320*/  ISETP.NE.AND P1, PT, R0, RZ, PT ;  /* 0x000000ff0000720c */ /* 0x000fe40003f25270 */
[----:B0-----:R-:W-:Y:S02]  /*6330*/  LEA R22, R15, R14, 0x18 ;  /* 0x0000000e0f167211 */ /* 0x001fe400078ec0ff */
[----:B------:R-:W-:-:S09]  /*6340*/  SHF.L.U32 R14, R5, 0x1f, RZ ;  /* 0x0000001f050e7819 */ /* 0x000fd200000006ff */
[----:B------:R-:W0:Y:S01]  /*6350*/  @!P1 LDC R15, c[0x0][0x500] ;  /* 0x00014000ff0f9b82 */ /* 0x000e220000000800 */
[----:B------:R-:W-:-:S04]  /*6360*/  IMAD R23, R7, 0x8, R22 ;  /* 0x0000000807177824 */ /* 0x000fc800078e0216 */
[----:B------:R-:W1:Y:S02]  /*6370*/  SYNCS.PHASECHK.TRANS64.TRYWAIT P0, [R23+URZ+0x20], R14 ;  /* 0x0000200e170075a7 */ /* 0x000e64000800017f */
[----:B-1----:R-:W-:Y:S05]  /*6380*/  @!P0 BRA `(.L_x_174) ;  /* 0x0000000c00788947 */ /* 0x002fea0003800000 */
.L_x_193:
[----:B-1----:R-:W-:Y:S01]  /*6390*/  PRMT R14, R19, 0x9910, RZ ;  /* 0x00009910130e7816 */ /* 0x002fe200000000ff */
[----:B0-----:R0:W-:Y:S03]  /*63a0*/  @!P1 SYNCS.ARRIVE.TRANS64 RZ, [R23+URZ], R15 ;  /* 0x0000000f17ff99a7 */ /* 0x0011e6000800003f */
[----:B------:R-:W-:-:S13]  /*63b0*/  ISETP.NE.AND P0, PT, R14, 0x2, PT ;  /* 0x000000020e00780c */ /* 0x000fda0003f05270 */
[----:B0-----:R-:W-:Y:S05]  /*63c0*/  @P0 BRA `(.L_x_175) ;  /* 0x0000000000040947 */ /* 0x001fea0003800000 */
[----:B------:R-:W-:Y:S01]  /*63d0*/  BPT.TRAP 0x1 ;  /* 0x000000040000795c */ /* 0x000fe20000300000 */
.L_x_175:
[----:B------:R-:W-:Y:S01]  /*63e0*/  R2UR UR13, R22 ;  /* 0x00000000160d72ca */ /* 0x000fe200000e0000 */
[----:B------:R-:W-:Y:S01]  /*63f0*/  IMAD R22, R7, 0x4000, R22 ;  /* 0x0000400007167824 */ /* 0x000fe200078e0216 */
[----:B------:R-:W-:Y:S01]  /*6400*/  R2UR UR9, R23 ;  /* 0x00000000170972ca */ /* 0x000fe200000e0000 */
[C---:B------:R-:W-:Y:S01]  /*6410*/  IMAD R14, R7.reuse, 0x1000, R12 ;  /* 0x00001000070e7824 */ /* 0x040fe200078e020c */
[----:B------:R-:W-:Y:S01]  /*6420*/  UIADD3 UR4, UP0, UR20, 0xf0, URZ ;  /* 0x000000f014047890 */ /* 0x000fe2000ff1e03f */
[----:B------:R-:W-:Y:S01]  /*6430*/  VIADD R4, R4, 0xffffffff ;  /* 0xffffffff04047836 */ /* 0x000fe20000000000 */
[----:B------:R-:W-:Y:S01]  /*6440*/  R2UR UR5, R22 ;  /* 0x00000000160572ca */ /* 0x000fe200000e0000 */
[----:B------:R-:W-:Y:S01]  /*6450*/  UIADD3 UR22, UP1, UR20, 0x1f0, URZ ;  /* 0x000001f014167890 */ /* 0x000fe2000ff3e03f */
[----:B------:R-:W-:Y:S01]  /*6460*/  R2UR UR8, R14 ;  /* 0x000000000e0872ca */ /* 0x000fe200000e0000 */
[----:B------:R-:W-:Y:S01]  /*6470*/  VIADD R7, R7, 0x1 ;  /* 0x0000000107077836 */ /* 0x000fe20000000000 */
[----:B------:R-:W-:Y:S01]  /*6480*/  R2UR UR11, R21 ;  /* 0x00000000150b72ca */ /* 0x000fe200000e0000 */
[----:B------:R-:W-:Y:S01]  /*6490*/  UIADD3.X UR23, URZ, UR21, URZ, UP1, !UPT ;  /* 0x000000153f177290 */ /* 0x000fe20008ffe43f */
[----:B------:R-:W-:Y:S01]  /*64a0*/  R2UR UR10, R24 ;  /* 0x00000000180a72ca */ /* 0x000fe200000e0000 */
[----:B------:R-:W-:Y:S01]  /*64b0*/  UMOV UR6, 0x0 ;  /* 0x0000000000067882 */ /* 0x000fe20000000000 */
[----:B------:R-:W-:Y:S01]  /*64c0*/  R2UR UR12, R6 ;  /* 0x00000000060c72ca */ /* 0x000fe200000e0000 */
[----:B------:R-:W-:Y:S01]  /*64d0*/  UMOV UR7, 0x10000000 ;  /* 0x1000000000077882 */ /* 0x000fe20000000000 */
[----:B------:R-:W-:Y:S01]  /*64e0*/  R2UR UR18, R20 ;  /* 0x00000000141272ca */ /* 0x000fe200000e0000 */
[----:B------:R-:W-:Y:S01]  /*64f0*/  UMOV UR19, 0x30000 ;  /* 0x0003000000137882 */ /* 0x000fe20000000000 */
[----:B------:R-:W-:Y:S01]  /*6500*/  ISETP.GT.AND P1, PT, R4, 0x1, PT ;  /* 0x000000010400780c */ /* 0x000fe20003f24270 */
[----:B------:R-:W-:Y:S01]  /*6510*/  UIADD3 UR14, UR5, 0x100, URZ ;  /* 0x00000100050e7890 */ /* 0x000fe2000fffe03f */
[----:B------:R-:W-:Y:S01]  /*6520*/  ISETP.NE.AND P0, PT, R7, 0x4, PT ;  /* 0x000000040700780c */ /* 0x000fe20003f05270 */
[----:B------:R-:W-:Y:S01]  /*6530*/  UIADD3.X UR5, URZ, UR21, URZ, UP0, !UPT ;  /* 0x000000153f057290 */ /* 0x000fe200087fe43f */
[----:B------:R-:W-:Y:S01]  /*6540*/  VIADD R24, R24, 0x40 ;  /* 0x0000004018187836 */ /* 0x000fe20000000000 */
[----:B------:R-:W-:Y:S01]  /*6550*/  UIADD3 UR13, UR13, UR8, URZ ;  /* 0x000000080d0d7290 */ /* 0x000fe2000fffe03f */
[----:B------:R-:W-:-:S02]  /*6560*/  SEL R14, RZ, 0x1, P0 ;  /* 0x00000001ff0e7807 */ /* 0x000fc40000000000 */
[----:B------:R-:W-:Y:S01]  /*6570*/  UMOV UR8, UR14 ;  /* 0x0000000e00087c82 */ /* 0x000fe20008000000 */
[----:B------:R-:W-:Y:S02]  /*6580*/  SEL R7, R7, RZ, P0 ;  /* 0x000000ff07077207 */ /* 0x000fe40000000000 */
[----:B------:R-:W-:Y:S01]  /*6590*/  LOP3.LUT R5, R5, R14, RZ, 0x3c, !PT ;  /* 0x0000000e05057212 */ /* 0x000fe200078e3cff */
[----:B------:R0:W-:Y:S02]  /*65a0*/  UTMALDG.3D [UR8], [UR4], desc[UR6] ;  /* 0x00000608040075b4 */ /* 0x0001e40008011000 */
[----:B0-----:R-:W-:Y:S01]  /*65b0*/  UMOV UR11, UR18 ;  /* 0x00000012000b7c82 */ /* 0x001fe20008000000 */
[----:B------:R-:W-:Y:S02]  /*65c0*/  UMOV UR8, UR13 ;  /* 0x0000000d00087c82 */ /* 0x000fe40008000000 */
[----:B------:R0:W-:Y:S02]  /*65d0*/  UTMALDG.3D.MULTICAST [UR8], [UR22], UR19, desc[UR6] ;  /* 0x00000608160073b4 */ /* 0x0001e40008011813 */
[----:B0-----:R-:W-:Y:S05]  /*65e0*/  @P1 BRA `(.L_x_176) ;  /* 0xfffffffc00441947 */ /* 0x001fea000383ffff */
.L_x_173:
[----:B------:R-:W-:Y:S05]  /*65f0*/  BSYNC B1 ;  /* 0x0000000000017941 */ /* 0x000fea0003800000 */
.L_x_172:
[----:B------:R-:W-:Y:S01]  /*6600*/  LOP3.LUT P1, RZ, R10, 0xff, RZ, 0xc0, !PT ;  /* 0x000000ff0aff7812 */ /* 0x000fe2000782c0ff */
[----:B------:R-:W-:Y:S01]  /*6610*/  IMAD.IADD R8, R9, 0x1, R8 ;  /* 0x0000000109087824 */ /* 0x000fe200078e0208 */
[----:B------:R-:W-:Y:S01]  /*6620*/  IADD3 R16, P2, R16, UR36, RZ ;  /* 0x0000002410107c10 */ /* 0x000fe2000ff5e0ff */
[----:B------:R-:W-:Y:S01]  /*6630*/  ULDC.64 UR4, c[0x0][0x650] ;  /* 0x0001940000047ab9 */ /* 0x000fe20000000a00 */
[----:B------:R-:W-:Y:S01]  /*6640*/  BSSY B1, `(.L_x_177) ;  /* 0x000006d000017945 */ /* 0x000fe20003800000 */
[----:B------:R-:W-:Y:S01]  /*6650*/  IMAD.MOV.U32 R21, RZ, RZ, -0x1 ;  /* 0xffffffffff157424 */ /* 0x000fe200078e00ff */
[----:B------:R-:W-:Y:S01]  /*6660*/  SHF.R.U32.HI R4, RZ, 0x2, R8 ;  /* 0x00000002ff047819 */ /* 0x000fe20000011608 */
[----:B------:R-:W-:Y:S01]  /*6670*/  IMAD.MOV.U32 R20, RZ, RZ, -0x1 ;  /* 0xffffffffff147424 */ /* 0x000fe200078e00ff */
[----:B------:R-:W-:Y:S02]  /*6680*/  ISETP.GT.U32.AND P0, PT, R8, 0x3, PT ;  /* 0x000000030800780c */ /* 0x000fe40003f04070 */
[----:B------:R-:W-:-:S02]  /*6690*/  LOP3.LUT R4, R4, 0x1, RZ, 0xc0, !PT ;  /* 0x0000000104047812 */ /* 0x000fc400078ec0ff */
[----:B------:R-:W-:Y:S01]  /*66a0*/  ISETP.LT.U32.AND P0, PT, R9, 0x4, P0 ;  /* 0x000000040900780c */ /* 0x000fe20000701070 */
[----:B------:R-:W0:Y:S01]  /*66b0*/  @P1 S2R R6, SR_CgaCtaId ;  /* 0x0000000000061919 */ /* 0x000e220000008800 */
[----:B------:R-:W-:Y:S02]  /*66c0*/  @P1 MOV R5, 0x400 ;  /* 0x0000040000051802 */ /* 0x000fe40000000f00 */
[----:B------:R-:W-:Y:S02]  /*66d0*/  IADD3.X R17, R17, UR42, RZ, P2, !PT ;  /* 0x0000002a11117c10 */ /* 0x000fe400097fe4ff */
[----:B------:R-:W-:Y:S02]  /*66e0*/  ISETP.GE.U32.AND P2, PT, R16, UR4, PT ;  /* 0x0000000410007c0c */ /* 0x000fe4000bf46070 */
[----:B------:R-:W-:Y:S02]  /*66f0*/  LOP3.LUT R8, R8, 0x3, RZ, 0xc0, !PT ;  /* 0x0000000308087812 */ /* 0x000fe400078ec0ff */
[----:B------:R-:W-:-:S02]  /*6700*/  PRMT R10, RZ, 0x7610, R10 ;  /* 0x00007610ff0a7816 */ /* 0x000fc4000000000a */
[----:B0-----:R-:W-:Y:S01]  /*6710*/  @P1 LEA R5, R6, R5, 0x18 ;  /* 0x0000000506051211 */ /* 0x001fe200078ec0ff */
[----:B------:R-:W-:-:S03]  /*6720*/  IMAD.MOV.U32 R6, RZ, RZ, -0x1 ;  /* 0xffffffffff067424 */ /* 0x000fc600078e00ff */
[----:B------:R0:W-:Y:S01]  /*6730*/  @P1 SYNCS.ARRIVE.TRANS64.A1T0 RZ, [R5+URZ+0x58], RZ ;  /* 0x000058ff05ff19a7 */ /* 0x0001e2000810003f */
[----:B------:R-:W-:Y:S02]  /*6740*/  ISETP.NE.U32.AND P1, PT, R4, 0x1, PT ;  /* 0x000000010400780c */ /* 0x000fe40003f25070 */
[----:B------:R-:W-:Y:S02]  /*6750*/  SEL R4, RZ, 0x1, !P0 ;  /* 0x00000001ff047807 */ /* 0x000fe40004000000 */
[----:B------:R-:W-:Y:S02]  /*6760*/  ISETP.GE.U32.AND.EX P0, PT, R17, UR5, PT, P2 ;  /* 0x0000000511007c0c */ /* 0x000fe4000bf06120 */
[----:B------:R-:W-:-:S04]  /*6770*/  ISETP.GT.U32.AND P1, PT, R9, 0x3, !P1 ;  /* 0x000000030900780c */ /* 0x000fc80004f24070 */
[----:B0-----:R-:W-:-:S04]  /*6780*/  SEL R5, RZ, 0x1, !P1 ;  /* 0x00000001ff057807 */ /* 0x001fc80004800000 */
[--C-:B------:R-:W-:Y:S02]  /*6790*/  LOP3.LUT R3, R5, R3, R4.reuse, 0x96, !PT ;  /* 0x0000000305037212 */ /* 0x100fe400078e9604 */
[----:B------:R-:W-:Y:S01]  /*67a0*/  PRMT R4, RZ, 0x7610, R4 ;  /* 0x00007610ff047816 */ /* 0x000fe20000000004 */
[----:B------:R-:W-:Y:S06]  /*67b0*/  @P0 BRA `(.L_x_178) ;  /* 0x0000000400540947 */ /* 0x000fec0003800000 */
[----:B------:R-:W0:Y:S01]  /*67c0*/  S2R R15, SR_CTAID.X ;  /* 0x00000000000f7919 */ /* 0x000e220000002500 */
[----:B------:R-:W-:Y:S01]  /*67d0*/  ULDC.64 UR4, c[0x0][0x628] ;  /* 0x00018a0000047ab9 */ /* 0x000fe20000000a00 */
[----:B------:R-:W-:Y:S01]  /*67e0*/  ULDC UR7, c[0x0][0x630] ;  /* 0x00018c0000077ab9 */ /* 0x000fe20000000800 */
[----:B------:R-:W-:Y:S01]  /*67f0*/  ISETP.NE.U32.AND P0, PT, RZ, UR4, PT ;  /* 0x00000004ff007c0c */ /* 0x000fe2000bf05070 */
[----:B------:R-:W1:Y:S01]  /*6800*/  S2R R20, SR_CTAID.Y ;  /* 0x0000000000147919 */ /* 0x000e620000002600 */
[----:B------:R-:W-:Y:S01]  /*6810*/  ULDC UR8, c[0x0][0x150] ;  /* 0x0000540000087ab9 */ /* 0x000fe20000000800 */
[----:B------:R-:W-:Y:S01]  /*6820*/  IMAD.MOV.U32 R4, RZ, RZ, R16 ;  /* 0x000000ffff047224 */ /* 0x000fe200078e0010 */
[----:B------:R-:W-:Y:S01]  /*6830*/  ISETP.NE.AND.EX P0, PT, RZ, UR5, PT, P0 ;  /* 0x00000005ff007c0c */ /* 0x000fe2000bf05300 */
[----:B------:R-:W-:Y:S01]  /*6840*/  IMAD.MOV.U32 R5, RZ, RZ, R17 ;  /* 0x000000ffff057224 */ /* 0x000fe200078e0011 */
[----:B0-----:R-:W-:-:S11]  /*6850*/  I2FP.F32.U32 R22, R15 ;  /* 0x0000000f00167245 */ /* 0x001fd60000201000 */
[----:B------:R-:W-:Y:S05]  /*6860*/  @!P0 BRA `(.L_x_179) ;  /* 0x0000000000288947 */ /* 0x000fea0003800000 */
[----:B------:R-:W-:Y:S02]  /*6870*/  ULDC UR6, c[0x0][0x634] ;  /* 0x00018d0000067ab9 */ /* 0x000fe40000000800 */
[----:B------:R-:W-:-:S05]  /*6880*/  IADD3 R5, P0, R16, UR6, RZ ;  /* 0x0000000610057c10 */ /* 0x000fca000ff1e0ff */
[----:B------:R-:W-:-:S04]  /*6890*/  IMAD.X R21, RZ, RZ, R17, P0 ;  /* 0x000000ffff157224 */ /* 0x000fc800000e0611 */
[----:B------:R-:W-:-:S04]  /*68a0*/  IMAD.WIDE.U32 R6, R21, UR4, RZ ;  /* 0x0000000415067c25 */ /* 0x000fc8000f8e00ff */
[----:B------:R-:W-:-:S04]  /*68b0*/  IMAD.WIDE.U32 R6, P0, R5, UR5, R6 ;  /* 0x0000000505067c25 */ /* 0x000fc8000f800006 */
[----:B------:R-:W-:-:S04]  /*68c0*/  IMAD.WIDE.U32 R4, R5, UR4, RZ ;  /* 0x0000000405047c25 */ /* 0x000fc8000f8e00ff */
[----:B------:R-:W-:Y:S01]  /*68d0*/  IMAD.MOV.U32 R4, RZ, RZ, R7 ;  /* 0x000000ffff047224 */ /* 0x000fe200078e0007 */
[----:B------:R-:W-:Y:S01]  /*68e0*/  IADD3 RZ, P1, R5, R6, RZ ;  /* 0x0000000605ff7210 */ /* 0x000fe20007f3e0ff */
[----:B------:R-:W-:-:S04]  /*68f0*/  IMAD.X R5, RZ, RZ, RZ, P0 ;  /* 0x000000ffff057224 */ /* 0x000fc800000e06ff */
[----:B------:R-:W-:-:S08]  /*6900*/  IMAD.WIDE.U32.X R4, R21, UR5, R4, P1 ;  /* 0x0000000515047c25 */ /* 0x000fd000088e0404 */
.L_x_179:
[--C-:B------:R-:W-:Y:S01]  /*6910*/  SHF.R.U64 R14, R4, UR7, R5.reuse ;  /* 0x00000007040e7c19 */ /* 0x100fe20008001205 */
[----:B------:R-:W-:Y:S01]  /*6920*/  FMUL R22, R22, UR8 ;  /* 0x0000000816167c20 */ /* 0x000fe20008400000 */
[----:B------:R-:W-:Y:S01]  /*6930*/  SHF.R.U32.HI R4, RZ, UR7, R5 ;  /* 0x00000007ff047c19 */ /* 0x000fe20008011605 */
[----:B------:R-:W0:Y:S01]  /*6940*/  LDC R6, c[0x0][0x144] ;  /* 0x00005100ff067b82 */ /* 0x000e220000000800 */
[----:B------:R-:W-:Y:S01]  /*6950*/  IADD3 R5, P0, RZ, -R14, RZ ;  /* 0x8000000eff057210 */ /* 0x000fe20007f1e0ff */
[----:B------:R-:W-:Y:S01]  /*6960*/  ULDC UR6, c[0x0][0x154] ;  /* 0x0000550000067ab9 */ /* 0x000fe20000000800 */
[----:B-1----:R-:W-:Y:S01]  /*6970*/  I2FP.F32.U32 R7, R20 ;  /* 0x0000001400077245 */ /* 0x002fe20000201000 */
[----:B------:R-:W1:Y:S01]  /*6980*/  F2I.U32.TRUNC.NTZ R22, R22 ;  /* 0x0000001600167305 */ /* 0x000e62000020f000 */
[----:B------:R-:W-:Y:S01]  /*6990*/  ULDC.64 UR4, c[0x0][0x620] ;  /* 0x0001880000047ab9 */ /* 0x000fe20000000a00 */
[----:B------:R-:W-:Y:S01]  /*69a0*/  IMAD.X R4, RZ, RZ, ~R4, P0 ;  /* 0x000000ffff047224 */ /* 0x000fe200000e0e04 */
[----:B------:R-:W-:Y:S01]  /*69b0*/  ISETP.NE.AND P2, PT, R2, 0x1, PT ;  /* 0x000000010200780c */ /* 0x000fe20003f45270 */
[----:B------:R-:W-:Y:S01]  /*69c0*/  FMUL R23, R7, UR6 ;  /* 0x0000000607177c20 */ /* 0x000fe20008400000 */
[----:B------:R-:W2:Y:S01]  /*69d0*/  LDC R25, c[0x0][0x148] ;  /* 0x00005200ff197b82 */ /* 0x000ea20000000800 */
[----:B------:R-:W-:Y:S01]  /*69e0*/  IMAD R4, R4, UR4, RZ ;  /* 0x0000000404047c24 */ /* 0x000fe2000f8e02ff */
[----:B------:R-:W-:-:S02]  /*69f0*/  ULDC.64 UR6, c[0x0][0x640] ;  /* 0x0001900000067ab9 */ /* 0x000fc40000000a00 */
[----:B------:R-:W-:Y:S01]  /*6a00*/  ISETP.NE.U32.AND P0, PT, RZ, UR6, PT ;  /* 0x00000006ff007c0c */ /* 0x000fe2000bf05070 */
[----:B------:R-:W3:Y:S01]  /*6a10*/  F2I.U32.TRUNC.NTZ R23, R23 ;  /* 0x0000001700177305 */ /* 0x000ee2000020f000 */
[C---:B------:R-:W-:Y:S02]  /*6a20*/  IMAD R7, R5.reuse, UR5, R4 ;  /* 0x0000000505077c24 */ /* 0x040fe4000f8e0204 */
[----:B------:R-:W-:Y:S01]  /*6a30*/  IMAD.WIDE.U32 R4, R5, UR4, R16 ;  /* 0x0000000405047c25 */ /* 0x000fe2000f8e0010 */
[----:B------:R-:W-:Y:S01]  /*6a40*/  ULDC UR4, c[0x0][0x618] ;  /* 0x0001860000047ab9 */ /* 0x000fe20000000800 */
[----:B------:R-:W-:Y:S02]  /*6a50*/  ISETP.NE.AND.EX P0, PT, RZ, UR7, PT, P0 ;  /* 0x00000007ff007c0c */ /* 0x000fe4000bf05300 */
[----:B------:R-:W-:Y:S02]  /*6a60*/  IMAD.IADD R5, R5, 0x1, R7 ;  /* 0x0000000105057824 */ /* 0x000fe400078e0207 */
[----:B-1----:R-:W-:-:S03]  /*6a70*/  IMAD.MOV R22, RZ, RZ, -R22 ;  /* 0x000000ffff167224 */ /* 0x002fc600078e0a16 */
[----:B------:R-:W-:Y:S01]  /*6a80*/  SHF.R.U64 R21, R4, UR4, R5 ;  /* 0x0000000404157c19 */ /* 0x000fe20008001205 */
[----:B0-----:R-:W-:Y:S01]  /*6a90*/  IMAD R15, R6, R22, R15 ;  /* 0x00000016060f7224 */ /* 0x001fe200078e020f */
[----:B------:R-:W-:Y:S01]  /*6aa0*/  SHF.R.U32.HI R4, RZ, UR4, R5 ;  /* 0x00000004ff047c19 */ /* 0x000fe20008011605 */
[----:B------:R-:W-:Y:S01]  /*6ab0*/  ULDC UR4, c[0x0][0x608] ;  /* 0x0001820000047ab9 */ /* 0x000fe20000000800 */
[----:B---3--:R-:W-:Y:S02]  /*6ac0*/  IMAD.MOV R6, RZ, RZ, -R23 ;  /* 0x000000ffff067224 */ /* 0x008fe400078e0a17 */
[--C-:B------:R-:W-:Y:S02]  /*6ad0*/  SHF.R.U64 R22, R21, UR4, R4.reuse ;  /* 0x0000000415167c19 */ /* 0x100fe40008001204 */
[----:B------:R-:W-:Y:S01]  /*6ae0*/  SHF.R.U32.HI R5, RZ, UR4, R4 ;  /* 0x00000004ff057c19 */ /* 0x000fe20008011604 */
[----:B------:R-:W-:Y:S01]  /*6af0*/  ULDC UR4, c[0x0][0x658] ;  /* 0x0001960000047ab9 */ /* 0x000fe20000000800 */
[----:B--2---:R-:W-:-:S02]  /*6b00*/  @P2 IMAD R15, R25, R6, R20 ;  /* 0x00000006190f2224 */ /* 0x004fc400078e0214 */
[--C-:B------:R-:W-:Y:S02]  /*6b10*/  SHF.R.U64 R20, R22, UR4, R5.reuse ;  /* 0x0000000416147c19 */ /* 0x100fe40008001205 */
[----:B------:R-:W-:-:S03]  /*6b20*/  SHF.R.U32.HI R23, RZ, UR4, R5 ;  /* 0x00000004ff177c19 */ /* 0x000fc60008011605 */
[----:B------:R-:W-:Y:S02]  /*6b30*/  IMAD.MOV.U32 R6, RZ, RZ, R20 ;  /* 0x000000ffff067224 */ /* 0x000fe400078e0014 */
[----:B------:R-:W-:Y:S01]  /*6b40*/  IMAD.MOV.U32 R5, RZ, RZ, R23 ;  /* 0x000000ffff057224 */ /* 0x000fe200078e0017 */
[----:B------:R-:W-:Y:S06]  /*6b50*/  @!P0 BRA `(.L_x_180) ;  /* 0x00000000002c8947 */ /* 0x000fec0003800000 */
        /* <DEDUP_REMOVED lines=9> */
[----:B------:R-:W-:-:S04]  /*6bf0*/  IMAD.WIDE.U32.X R4, R23, UR7, R4, P1 ;  /* 0x0000000717047c25 */ /* 0x000fc800088e0404 */
[----:B------:R-:W-:-:S07]  /*6c00*/  IMAD.MOV.U32 R6, RZ, RZ, R4 ;  /* 0x000000ffff067224 */ /* 0x000fce00078e0004 */
.L_x_180:
[----:B------:R-:W-:Y:S01]  /*6c10*/  ULDC UR4, c[0x0][0x648] ;  /* 0x0001920000047ab9 */ /* 0x000fe20000000800 */
[----:B------:R-:W-:Y:S01]  /*6c20*/  LOP3.LUT R4, R22, UR16, RZ, 0xc0, !PT ;  /* 0x0000001016047c12 */ /* 0x000fe2000f8ec0ff */
[----:B------:R-:W-:Y:S01]  /*6c30*/  ULDC UR5, c[0x0][0x610] ;  /* 0x0001840000057ab9 */ /* 0x000fe20000000800 */
[----:B------:R-:W-:Y:S01]  /*6c40*/  SHF.R.U64 R5, R6, UR4, R5 ;  /* 0x0000000406057c19 */ /* 0x000fe20008001205 */
[----:B------:R-:W-:Y:S01]  /*6c50*/  ULDC UR4, c[0x0][0x638] ;  /* 0x00018e0000047ab9 */ /* 0x000fe20000000800 */
[----:B------:R-:W-:-:S03]  /*6c60*/  LOP3.LUT R21, R21, UR15, RZ, 0xc0, !PT ;  /* 0x0000000f15157c12 */ /* 0x000fc6000f8ec0ff */
[----:B------:R-:W-:Y:S02]  /*6c70*/  IMAD.MOV R7, RZ, RZ, -R5 ;  /* 0x000000ffff077224 */ /* 0x000fe400078e0a05 */
[----:B------:R-:W-:Y:S02]  /*6c80*/  IMAD R4, R5, UR17, R4 ;  /* 0x0000001105047c24 */ /* 0x000fe4000f8e0204 */
[----:B------:R-:W-:Y:S01]  /*6c90*/  IMAD R20, R7, UR4, R20 ;  /* 0x0000000407147c24 */ /* 0x000fe2000f8e0214 */
[----:B------:R-:W-:Y:S01]  /*6ca0*/  ULDC UR4, c[0x0][0x600] ;  /* 0x0001800000047ab9 */ /* 0x000fe20000000800 */
[----:B------:R-:W-:Y:S02]  /*6cb0*/  IMAD R15, R4, UR5, R15 ;  /* 0x00000005040f7c24 */ /* 0x000fe4000f8e020f */
[----:B------:R-:W-:Y:S02]  /*6cc0*/  IMAD R6, R20, UR4, R21 ;  /* 0x0000000414067c24 */ /* 0x000fe4000f8e0215 */
[----:B------:R-:W-:-:S03]  /*6cd0*/  IMAD.MOV.U32 R4, RZ, RZ, 0x1 ;  /* 0x00000001ff047424 */ /* 0x000fc600078e00ff */
[----:B------:R-:W-:Y:S02]  /*6ce0*/  SEL R20, R6, R15, !P2 ;  /* 0x0000000f06147207 */ /* 0x000fe40005000000 */
[----:B------:R-:W-:Y:S01]  /*6cf0*/  SEL R21, R15, R6, !P2 ;  /* 0x000000060f157207 */ /* 0x000fe20005000000 */
[----:B------:R-:W-:-:S07]  /*6d00*/  IMAD.MOV.U32 R6, RZ, RZ, R14 ;  /* 0x000000ffff067224 */ /* 0x000fce00078e000e */
.L_x_178:
[----:B------:R-:W-:Y:S05]  /*6d10*/  BSYNC B1 ;  /* 0x0000000000017941 */ /* 0x000fea0003800000 */
.L_x_177:
[----:B------:R-:W-:-:S13]  /*6d20*/  LOP3.LUT P0, RZ, R4, 0xff, RZ, 0xc0, !PT ;  /* 0x000000ff04ff7812 */ /* 0x000fda000780c0ff */
[----:B------:R-:W-:Y:S05]  /*6d30*/  @P0 BRA `(.L_x_181) ;  /* 0xfffffff4003c0947 */ /* 0x000fea000383ffff */
[----:B------:R-:W-:Y:S05]  /*6d40*/  BSYNC B0 ;  /* 0x0000000000007941 */ /* 0x000fea0003800000 */
.L_x_170:
[----:B------:R-:W-:-:S03]  /*6d50*/  UMOV UR4, 0xffffffff ;  /* 0xffffffff00047882 */ /* 0x000fc60000000000 */
[----:B------:R-:W-:Y:S05]  /*6d60*/  BRA.DIV UR4, `(.L_x_182) ;  /* 0x0000000604147947 */ /* 0x000fea000b800000 */
[----:B------:R-:W-:-:S13]  /*6d70*/  ELECT P6, URZ, PT ;  /* 0x00000000003f782f */ /* 0x000fda00038c0000 */
.L_x_196:
[----:B------:R-:W-:Y:S04]  /*6d80*/  BSSY B0, `(.L_x_183) ;  /* 0x000002b000007945 */ /* 0x000fe80003800000 */
[----:B------:R-:W-:Y:S05]  /*6d90*/  @!P6 BRA `(.L_x_184) ;  /* 0x0000000000a4e947 */ /* 0x000fea0003800000 */
[----:B------:R-:W-:-:S04]  /*6da0*/  LOP3.LUT R18, R18, 0x2, RZ, 0xfc, !PT ;  /* 0x0000000212127812 */ /* 0x000fc800078efcff */
[----:B------:R-:W-:-:S13]  /*6db0*/  ISETP.NE.AND P0, PT, R18, 0x3, PT ;  /* 0x000000031200780c */ /* 0x000fda0003f05270 */
[----:B------:R-:W-:Y:S05]  /*6dc0*/  @!P0 BRA `(.L_x_185) ;  /* 0x0000000000048947 */ /* 0x000fea0003800000 */
[----:B------:R-:W-:Y:S01]  /*6dd0*/  BPT.TRAP 0x1 ;  /* 0x000000040000795c */ /* 0x000fe20000300000 */
.L_x_185:
[----:B------:R-:W0:Y:S01]  /*6de0*/  S2R R5, SR_CgaCtaId ;  /* 0x0000000000057919 */ /* 0x000e220000008800 */
[----:B------:R-:W-:Y:S02]  /*6df0*/  MOV R0, 0x400 ;  /* 0x0000040000007802 */ /* 0x000fe40000000f00 */
[----:B------:R-:W-:Y:S02]  /*6e00*/  SHF.L.U32 R2, R3, 0x1f, RZ ;  /* 0x0000001f03027819 */ /* 0x000fe400000006ff */
[----:B0-----:R-:W-:-:S05]  /*6e10*/  LEA R5, R5, R0, 0x18 ;  /* 0x0000000005057211 */ /* 0x001fca00078ec0ff */
[----:B------:R-:W-:-:S04]  /*6e20*/  VIADD R5, R5, 0x20 ;  /* 0x0000002005057836 */ /* 0x000fc80000000000 */
[C---:B------:R-:W-:Y:S02]  /*6e30*/  IMAD R7, R8.reuse, 0x8, R5 ;  /* 0x0000000808077824 */ /* 0x040fe400078e0205 */
[----:B------:R-:W-:Y:S02]  /*6e40*/  VIADD R8, R8, 0x1 ;  /* 0x0000000108087836 */ /* 0x000fe40000000000 */
[----:B------:R-:W0:Y:S03]  /*6e50*/  SYNCS.PHASECHK.TRANS64.TRYWAIT P0, [R7+URZ], R2 ;  /* 0x00000002070075a7 */ /* 0x000e26000800017f */
[----:B------:R-:W-:-:S04]  /*6e60*/  ISETP.NE.AND P1, PT, R8, 0x4, PT ;  /* 0x000000040800780c */ /* 0x000fc80003f25270 */
[----:B------:R-:W-:Y:S02]  /*6e70*/  SEL R0, RZ, 0x1, P1 ;  /* 0x00000001ff007807 */ /* 0x000fe40000800000 */
[----:B------:R-:W-:Y:S02]  /*6e80*/  SEL R8, R8, RZ, P1 ;  /* 0x000000ff08087207 */ /* 0x000fe40000800000 */
[----:B------:R-:W-:-:S03]  /*6e90*/  LOP3.LUT R9, R3, R0, RZ, 0x3c, !PT ;  /* 0x0000000003097212 */ /* 0x000fc600078e3cff */
[----:B------:R-:W-:Y:S01]  /*6ea0*/  IMAD R6, R8, 0x8, R5 ;  /* 0x0000000808067824 */ /* 0x000fe200078e0205 */
[----:B------:R-:W-:Y:S01]  /*6eb0*/  SHF.L.U32 R3, R9, 0x1f, RZ ;  /* 0x0000001f09037819 */ /* 0x000fe200000006ff */
[----:B0-----:R-:W-:Y:S06]  /*6ec0*/  @!P0 BRA `(.L_x_186) ;  /* 0x0000000000dc8947 */ /* 0x001fec0003800000 */
.L_x_197:
[----:B------:R-:W1:Y:S01]  /*6ed0*/  SYNCS.PHASECHK.TRANS64.TRYWAIT P0, [R6+URZ], R3 ;  /* 0x00000003060075a7 */ /* 0x000e62000800017f */
[----:B------:R-:W-:-:S05]  /*6ee0*/  VIADD R0, R8, 0x1 ;  /* 0x0000000108007836 */ /* 0x000fca0000000000 */
[----:B------:R-:W-:-:S04]  /*6ef0*/  ISETP.NE.AND P1, PT, R0, 0x4, PT ;  /* 0x000000040000780c */ /* 0x000fc80003f25270 */
[----:B0-----:R-:W-:Y:S02]  /*6f00*/  SEL R2, RZ, 0x1, P1 ;  /* 0x00000001ff027807 */ /* 0x001fe40000800000 */
[----:B------:R-:W-:Y:S02]  /*6f10*/  SEL R0, R0, RZ, P1 ;  /* 0x000000ff00007207 */ /* 0x000fe40000800000 */
[----:B------:R-:W-:-:S03]  /*6f20*/  LOP3.LUT R9, R9, R2, RZ, 0x3c, !PT ;  /* 0x0000000209097212 */ /* 0x000fc600078e3cff */
[----:B------:R-:W-:Y:S01]  /*6f30*/  IMAD R7, R0, 0x8, R5 ;  /* 0x0000000800077824 */ /* 0x000fe200078e0205 */
[----:B------:R-:W-:Y:S01]  /*6f40*/  SHF.L.U32 R4, R9, 0x1f, RZ ;  /* 0x0000001f09047819 */ /* 0x000fe200000006ff */
[----:B-1----:R-:W-:Y:S06]  /*6f50*/  @!P0 BRA `(.L_x_187) ;  /* 0x0000000000cc8947 */ /* 0x002fec0003800000 */
.L_x_198:
[----:B------:R-:W1:Y:S01]  /*6f60*/  SYNCS.PHASECHK.TRANS64.TRYWAIT P0, [R7+URZ], R4 ;  /* 0x00000004070075a7 */ /* 0x000e62000800017f */
[----:B------:R-:W-:-:S05]  /*6f70*/  VIADD R0, R0, 0x1 ;  /* 0x0000000100007836 */ /* 0x000fca0000000000 */
[----:B------:R-:W-:-:S04]  /*6f80*/  ISETP.NE.AND P1, PT, R0, 0x4, PT ;  /* 0x000000040000780c */ /* 0x000fc80003f25270 */
[----:B------:R-:W-:Y:S02]  /*6f90*/  SEL R2, RZ, 0x1, P1 ;  /* 0x00000001ff027807 */ /* 0x000fe40000800000 */
[----:B------:R-:W-:Y:S02]  /*6fa0*/  SEL R0, R0, RZ, P1 ;  /* 0x000000ff00007207 */ /* 0x000fe40000800000 */
[----:B------:R-:W-:Y:S01]  /*6fb0*/  LOP3.LUT R2, R9, R2, RZ, 0x3c, !PT ;  /* 0x0000000209027212 */ /* 0x000fe200078e3cff */
[----:B-1----:R-:W-:Y:S06]  /*6fc0*/  @!P0 BRA `(.L_x_188) ;  /* 0x0000000000c48947 */ /* 0x002fec0003800000 */
.L_x_199:
[----:B------:R-:W-:Y:S01]  /*6fd0*/  IMAD R5, R0, 0x8, R5 ;  /* 0x0000000800057824 */ /* 0x000fe200078e0205 */
[----:B------:R-:W-:-:S07]  /*6fe0*/  SHF.L.U32 R0, R2, 0x1f, RZ ;  /* 0x0000001f02007819 */ /* 0x000fce00000006ff */
.L_x_189:
[----:B--2---:R2:W3:Y:S02]  /*6ff0*/  SYNCS.PHASECHK.TRANS64.TRYWAIT P0, [R5+URZ], R0 ;  /* 0x00000000050075a7 */ /* 0x0044e4000800017f */
[----:B---3--:R-:W-:Y:S05]  /*7000*/  @!P0 NANOSLEEP.SYNCS 0x989680 ;  /* 0x009896800000895d */ /* 0x008fea0003900000 */
[----:B------:R-:W3:Y:S02]  /*7010*/  @!P0 SYNCS.PHASECHK.TRANS64 P0, [R5+URZ], R0 ;  /* 0x00000000050085a7 */ /* 0x000ee4000800007f */
[----:B---3--:R-:W-:Y:S05]  /*7020*/  @!P0 BRA `(.L_x_189) ;  /* 0xfffffffc00f08947 */ /* 0x008fea000383ffff */
.L_x_184:
[----:B------:R-:W-:Y:S05]  /*7030*/  BSYNC B0 ;  /* 0x0000000000007941 */ /* 0x000fea0003800000 */
.L_x_183:
[----:B------:R-:W-:Y:S05]  /*7040*/  EXIT ;  /* 0x000000000000794d */ /* 0x000fea0003800000 */
.L_x_21:
[----:B-1----:R1:W2:Y:S02]  /*7050*/  SYNCS.PHASECHK.TRANS64.TRYWAIT P1, [R3+URZ], R0 ;  /* 0x00000000030075a7 */ /* 0x0022a4000802017f */
[----:B--2---:R-:W-:Y:S05]  /*7060*/  @!P1 NANOSLEEP.SYNCS 0x989680 ;  /* 0x009896800000995d */ /* 0x004fea0003900000 */
[----:B------:R-:W2:Y:S02]  /*7070*/  @!P1 SYNCS.PHASECHK.TRANS64 P1, [R3+URZ], R0 ;  /* 0x00000000030095a7 */ /* 0x000ea4000802007f */
[----:B--2---:R-:W-:Y:S05]  /*7080*/  @!P1 BRA `(.L_x_21) ;  /* 0xfffffffc00f09947 */ /* 0x004fea000383ffff */
[----:B------:R-:W-:Y:S05]  /*7090*/  BRA `(.L_x_20) ;  /* 0xffffffa400b47947 */ /* 0x000fea000383ffff */
.L_x_26:
[----:B-1----:R1:W2:Y:S02]  /*70a0*/  SYNCS.PHASECHK.TRANS64.TRYWAIT P1, [R5+URZ], R4 ;  /* 0x00000004050075a7 */ /* 0x0022a4000802017f */
[----:B--2---:R-:W-:Y:S05]  /*70b0*/  @!P1 NANOSLEEP.SYNCS 0x989680 ;  /* 0x009896800000995d */ /* 0x004fea0003900000 */
[----:B------:R-:W2:Y:S02]  /*70c0*/  @!P1 SYNCS.PHASECHK.TRANS64 P1, [R5+URZ], R4 ;  /* 0x00000004050095a7 */ /* 0x000ea4000802007f */
[----:B--2---:R-:W-:Y:S05]  /*70d0*/  @!P1 BRA `(.L_x_26) ;  /* 0xfffffffc00f09947 */ /* 0x004fea000383ffff */
[----:B------:R-:W-:Y:S05]  /*70e0*/  BRA `(.L_x_25) ;  /* 0xffffffa800887947 */ /* 0x000fea000383ffff */
.L_x_171:
[----:B------:R-:W-:Y:S01]  /*70f0*/  BSSY B1, `(.L_x_190) ;  /* 0x0000006000017945 */ /* 0x000fe20003800000 */
[----:B------:R-:W-:-:S07]  /*7100*/  IMAD.MOV.U32 R15, RZ, RZ, -0x1 ;  /* 0xffffffffff0f7424 */ /* 0x000fce00078e00ff */
[----:B------:R-:W-:Y:S05]  /*7110*/  WARPSYNC.COLLECTIVE R15, `(.L_x_191) ;  /* 0x000000000f0c7348 */ /* 0x000fea0003c00000 */
[----:B------:R-:W-:Y:S02]  /*7120*/  ELECT P6, UR62, PT ;  /* 0x00000000003e782f */ /* 0x000fe400038c0000 */
[----:B------:R-:W-:Y:S01]  /*7130*/  MOV R14, UR62 ;  /* 0x0000003e000e7c02 */ /* 0x000fe20008000f00 */
[----:B------:R-:W-:Y:S10]  /*7140*/  ENDCOLLECTIVE ;  /* 0x000000000000791b */ /* 0x000ff40003800000 */
.L_x_191:
[----:B------:R-:W-:Y:S05]  /*7150*/  BSYNC B1 ;  /* 0x0000000000017941 */ /* 0x000fea0003800000 */
.L_x_190:
[----:B------:R-:W-:Y:S05]  /*7160*/  BRA `(.L_x_192) ;  /* 0xfffffff0003c7947 */ /* 0x000fea000383ffff */
.L_x_174:
[----:B-1----:R1:W2:Y:S02]  /*7170*/  SYNCS.PHASECHK.TRANS64.TRYWAIT P0, [R23+URZ+0x20], R14 ;  /* 0x0000200e170075a7 */ /* 0x0022a4000800017f */
[----:B--2---:R-:W-:Y:S05]  /*7180*/  @!P0 NANOSLEEP.SYNCS 0x989680 ;  /* 0x009896800000895d */ /* 0x004fea0003900000 */
[----:B------:R-:W2:Y:S02]  /*7190*/  @!P0 SYNCS.PHASECHK.TRANS64 P0, [R23+URZ+0x20], R14 ;  /* 0x0000200e170085a7 */ /* 0x000ea4000800007f */
[----:B--2---:R-:W-:Y:S05]  /*71a0*/  @!P0 BRA `(.L_x_174) ;  /* 0xfffffffc00f08947 */ /* 0x004fea000383ffff */
[----:B------:R-:W-:Y:S05]  /*71b0*/  BRA `(.L_x_193) ;  /* 0xfffffff000747947 */ /* 0x000fea000383ffff */
.L_x_182:
[----:B------:R-:W-:Y:S01]  /*71c0*/  BSSY B0, `(.L_x_194) ;  /* 0x0000006000007945 */ /* 0x000fe20003800000 */
[----:B------:R-:W-:-:S07]  /*71d0*/  IMAD.MOV.U32 R15, RZ, RZ, -0x1 ;  /* 0xffffffffff0f7424 */ /* 0x000fce00078e00ff */
[----:B------:R-:W-:Y:S05]  /*71e0*/  WARPSYNC.COLLECTIVE R15, `(.L_x_195) ;  /* 0x000000000f0c7348 */ /* 0x000fea0003c00000 */
[----:B------:R-:W-:Y:S02]  /*71f0*/  ELECT P6, UR62, PT ;  /* 0x00000000003e782f */ /* 0x000fe400038c0000 */
[----:B------:R-:W-:Y:S01]  /*7200*/  MOV R14, UR62 ;  /* 0x0000003e000e7c02 */ /* 0x000fe20008000f00 */
[----:B------:R-:W-:Y:S10]  /*7210*/  ENDCOLLECTIVE ;  /* 0x000000000000791b */ /* 0x000ff40003800000 */
.L_x_195:
[----:B------:R-:W-:Y:S05]  /*7220*/  BSYNC B0 ;  /* 0x0000000000007941 */ /* 0x000fea0003800000 */
.L_x_194:
[----:B------:R-:W-:Y:S05]  /*7230*/  BRA `(.L_x_196) ;  /* 0xfffffff800d07947 */ /* 0x000fea000383ffff */
.L_x_186:
[----:B0-----:R0:W1:Y:S02]  /*7240*/  SYNCS.PHASECHK.TRANS64.TRYWAIT P0, [R7+URZ], R2 ;  /* 0x00000002070075a7 */ /* 0x001064000800017f */
[----:B-1----:R-:W-:Y:S05]  /*7250*/  @!P0 NANOSLEEP.SYNCS 0x989680 ;  /* 0x009896800000895d */ /* 0x002fea0003900000 */
[----:B------:R-:W1:Y:S02]  /*7260*/  @!P0 SYNCS.PHASECHK.TRANS64 P0, [R7+URZ], R2 ;  /* 0x00000002070085a7 */ /* 0x000e64000800007f */
[----:B-1----:R-:W-:Y:S05]  /*7270*/  @!P0 BRA `(.L_x_186) ;  /* 0xfffffffc00f08947 */ /* 0x002fea000383ffff */
[----:B------:R-:W-:Y:S05]  /*7280*/  BRA `(.L_x_197) ;  /* 0xfffffffc00107947 */ /* 0x000fea000383ffff */
.L_x_187:
[----:B0-----:R0:W1:Y:S02]  /*7290*/  SYNCS.PHASECHK.TRANS64.TRYWAIT P0, [R6+URZ], R3 ;  /* 0x00000003060075a7 */ /* 0x001064000800017f */
[----:B-1----:R-:W-:Y:S05]  /*72a0*/  @!P0 NANOSLEEP.SYNCS 0x989680 ;  /* 0x009896800000895d */ /* 0x002fea0003900000 */
[----:B------:R-:W1:Y:S02]  /*72b0*/  @!P0 SYNCS.PHASECHK.TRANS64 P0, [R6+URZ], R3 ;  /* 0x00000003060085a7 */ /* 0x000e64000800007f */
[----:B-1----:R-:W-:Y:S05]  /*72c0*/  @!P0 BRA `(.L_x_187) ;  /* 0xfffffffc00f08947 */ /* 0x002fea000383ffff */
[----:B------:R-:W-:Y:S05]  /*72d0*/  BRA `(.L_x_198) ;  /* 0xfffffffc00207947 */ /* 0x000fea000383ffff */
.L_x_188:
[----:B-1----:R1:W2:Y:S02]  /*72e0*/  SYNCS.PHASECHK.TRANS64.TRYWAIT P0, [R7+URZ], R4 ;  /* 0x00000004070075a7 */ /* 0x0022a4000800017f */
[----:B--2---:R-:W-:Y:S05]  /*72f0*/  @!P0 NANOSLEEP.SYNCS 0x989680 ;  /* 0x009896800000895d */ /* 0x004fea0003900000 */
[----:B------:R-:W2:Y:S02]  /*7300*/  @!P0 SYNCS.PHASECHK.TRANS64 P0, [R7+URZ], R4 ;  /* 0x00000004070085a7 */ /* 0x000ea4000800007f */
[----:B--2---:R-:W-:Y:S05]  /*7310*/  @!P0 BRA `(.L_x_188) ;  /* 0xfffffffc00f08947 */ /* 0x004fea000383ffff */
[----:B------:R-:W-:Y:S05]  /*7320*/  BRA `(.L_x_199) ;  /* 0xfffffffc00287947 */ /* 0x000fea000383ffff */
.L_x_200:
[----:B------:R-:W-:-:S00]  /*7330*/  BRA `(.L_x_200) ;  /* 0xfffffffc00fc7947 */ /* 0x000fc0000383ffff */
[----:B------:R-:W-:-:S00]  /*7340*/  NOP ;  /* 0x0000000000007918 */ /* 0x000fc00000000000 */
        /* <DEDUP_REMOVED lines=11> */
.L_x_201:


//--------------------- .nv.global.init           --------------------------
	.section	.nv.global.init,"aw",@progbits
.nv.global.init:
	.type		$str$22,@object
	.size		$str$22,($str$23 - $str$22)
$str$22:
        /*0000*/ 	.byte	0x6b, 0x5f, 0x74, 0x69, 0x6c, 0x65, 0x5f, 0x63, 0x6f, 0x75, 0x6e, 0x74, 0x20, 0x3e, 0x3d, 0x20
        /*0010*/ 	.byte	0x31, 0x00
	.type		$str$23,@object
	.size		$str$23,(__unnamed_1 - $str$23)
$str$23:
        /*0012*/ 	.byte	0x2f, 0x74, 0x6d, 0x70, 0x2f, 0x63, 0x75, 0x74, 0x6c, 0x61, 0x73, 0x73, 0x5f, 0x73, 0x77, 0x65
        /*0022*/ 	.byte	0x65, 0x70, 0x5f, 0x73, 0x72, 0x63, 0x2f, 0x69, 0x6e, 0x63, 0x6c, 0x75, 0x64, 0x65, 0x2f, 0x63
        /*0032*/ 	.byte	0x75, 0x74, 0x6c, 0x61, 0x73, 0x73, 0x2f, 0x67, 0x65, 0x6d, 0x6d, 0x2f, 0x63, 0x6f, 0x6c, 0x6c
        /*0042*/ 	.byte	0x65, 0x63, 0x74, 0x69, 0x76, 0x65, 0x2f, 0x73, 0x6d, 0x39, 0x30, 0x5f, 0x6d, 0x6d, 0x61, 0x5f
        /*0052*/ 	.byte	0x74, 0x6d, 0x61, 0x5f, 0x67, 0x6d, 0x6d, 0x61, 0x5f, 0x73, 0x73, 0x5f, 0x77, 0x61, 0x72, 0x70
        /*0062*/ 	.byte	0x73, 0x70, 0x65, 0x63, 0x69, 0x61, 0x6c, 0x69, 0x7a, 0x65, 0x64, 0x2e, 0x68, 0x70, 0x70, 0x00
	.type		__unnamed_1,@object
	.size		__unnamed_1,(.L_0 - __unnamed_1)
__unnamed_1:
        /*0072*/ 	.byte	0x76, 0x6f, 0x69, 0x64, 0x20, 0x63, 0x75, 0x74, 0x6c, 0x61, 0x73, 0x73, 0x3a, 0x3a, 0x67, 0x65
        /* <DEDUP_REMOVED lines=172> */
        /*0b42*/ 	.byte	0x6e, 0x74, 0x69, 0x74, 0x79, 0x5d, 0x00
.L_0:


//--------------------- .nv.shared._ZN7cutlass13device_kernelINS_4gemm6kernel13GemmUniversalIN4cute5tupleIJiiiiEEENS1_10collective13CollectiveMmaINS1_34MainloopSm90TmaGmmaWarpSpecializedILi4ENS5_IJNS4_1CILi2EEENSA_ILi1EEESC_EEENS1_35KernelTmaWarpSpecializedCooperativeEEENS5_IJNSA_ILi256EEENSA_ILi64EEESH_EEEaNS5_IJlSC_lEEEaSJ_NS4_8TiledMMAINS4_8MMA_AtomIJNS4_4SM904GMMA26MMA_64x64x32_S32S8S8_SS_TNEEEENS4_6LayoutISD_NS5_IJSC_NSA_ILi0EEESR_EEEEENS5_IJNS4_10UnderscoreESU_SU_EEEEENS4_13SM90_TMA_LOADENS4_14ComposedLayoutINS4_7SwizzleILi2ELi4ELi3EEENS4_18smem_ptr_flag_bitsILi8EEENSQ_INS5_IJNSA_ILi8EEESH_EEENS5_IJSH_SC_EEEEEEEvNS4_8identityENS4_23SM90_TMA_LOAD_MULTICASTES17_vS18_EENS_8epilogue10collective6detail29Sm90TmaWarpSpecializedAdapterINS1C_15DefaultEpilogueIaSJ_SJ_NS1B_6thread17LinearCombinationIaLi1EiiLNS1G_9ScaleType4KindE0ELNS_15FloatRoundStyleE2EaEENS1_15EpilogueDefaultEEEEEvvEEEEvNT_6ParamsE --------------------------
	.section	.nv.shared._ZN7cutlass13device_kernelINS_4gemm6kernel13GemmUniversalIN4cute5tupleIJiiiiEEENS1_10collective13CollectiveMmaINS1_34MainloopSm90TmaGmmaWarpSpecializedILi4ENS5_IJNS4_1CILi2EEENSA_ILi1EEESC_EEENS1_35KernelTmaWarpSpecializedCooperativeEEENS5_IJNSA_ILi256EEENSA_ILi64EEESH_EEEaNS5_IJlSC_lEEEaSJ_NS4_8TiledMMAINS4_8MMA_AtomIJNS4_4SM904GMMA26MMA_64x64x32_S32S8S8_SS_TNEEEENS4_6LayoutISD_NS5_IJSC_NSA_ILi0EEESR_EEEEENS5_IJNS4_10UnderscoreESU_SU_EEEEENS4_13SM90_TMA_LOADENS4_14ComposedLayoutINS4_7SwizzleILi2ELi4ELi3EEENS4_18smem_ptr_flag_bitsILi8EEENSQ_INS5_IJNSA_ILi8EEESH_EEENS5_IJSH_SC_EEEEEEEvNS4_8identityENS4_23SM90_TMA_LOAD_MULTICASTES17_vS18_EENS_8epilogue10collective6detail29Sm90TmaWarpSpecializedAdapterINS1C_15DefaultEpilogueIaSJ_SJ_NS1B_6thread17LinearCombinationIaLi1EiiLNS1G_9ScaleType4KindE0ELNS_15FloatRoundStyleE2EaEENS1_15EpilogueDefaultEEEEEvvEEEEvNT_6ParamsE,"aw",@nobits
	.sectionflags	@""
	.align	16
	.zero		1024


//--------------------- .nv.shared.reserved.0     --------------------------
	.section	.nv.shared.reserved.0,"aw",@nobits
	.weak		__nv_reservedSMEM_offset_0_alias
	.size		__nv_reservedSMEM_offset_0_alias, 0, 0
	.other		__nv_reservedSMEM_offset_0_alias,@"STO_CUDA_RESERVED_SHARED STV_DEFAULT"
__nv_reservedSMEM_offset_0_alias:
	.zero		0


//--------------------- .nv.global                --------------------------
	.section	.nv.global,"aw",@nobits
.nv.global:
	.type		_ZN39_INTERNAL_6e125df8_4_k_cu_cf82e86a_56064cute1_E,@object
	.size		_ZN39_INTERNAL_6e125df8_4_k_cu_cf82e86a_56064cute1_E,(_ZN39_INTERNAL_6e125df8_4_k_cu_cf82e86a_56064cuda3std3__45__cpo6cbeginE - _ZN39_INTERNAL_6e125df8_4_k_cu_cf82e86a_56064cute1_E)
_ZN39_INTERNAL_6e125df8_4_k_cu_cf82e86a_56064cute1_E:
	.zero		1
	.type		_ZN39_INTERNAL_6e125df8_4_k_cu_cf82e86a_56064cuda3std3__45__cpo6cbeginE,@object
	.size		_ZN39_INTERNAL_6e125df8_4_k_cu_cf82e86a_56064cuda3std3__45__cpo6cbeginE,(_ZN39_INTERNAL_6e125df8_4_k_cu_cf82e86a_56064cuda3std3__48in_placeE - _ZN39_INTERNAL_6e125df8_4_k_cu_cf82e86a_56064cuda3std3__45__cpo6cbeginE)
_ZN39_INTERNAL_6e125df8_4_k_cu_cf82e86a_56064cuda3std3__45__cpo6cbeginE:
	.zero		1
	.type		_ZN39_INTERNAL_6e125df8_4_k_cu_cf82e86a_56064cuda3std3__48in_placeE,@object
	.size		_ZN39_INTERNAL_6e125df8_4_k_cu_cf82e86a_56064cuda3std3__48in_placeE,(_ZN39_INTERNAL_6e125df8_4_k_cu_cf82e86a_56064cuda3std6ranges3__45__cpo9iter_moveE - _ZN39_INTERNAL_6e125df8_4_k_cu_cf82e86a_56064cuda3std3__48in_placeE)
_ZN39_INTERNAL_6e125df8_4_k_cu_cf82e86a_56064cuda3std3__48in_placeE:
	.zero		1
	.type		_ZN39_INTERNAL_6e125df8_4_k_cu_cf82e86a_56064cuda3std6ranges3__45__cpo9iter_moveE,@object
	.size		_ZN39_INTERNAL_6e125df8_4_k_cu_cf82e86a_56064cuda3std6ranges3__45__cpo9iter_moveE,(_ZN39_INTERNAL_6e125df8_4_k_cu_cf82e86a_56064cuda3std3__45__cpo5beginE - _ZN39_INTERNAL_6e125df8_4_k_cu_cf82e86a_56064cuda3std6ranges3__45__cpo9iter_moveE)
_ZN39_INTERNAL_6e125df8_4_k_cu_cf82e86a_56064cuda3std6ranges3__45__cpo9iter_moveE:
	.zero		1
	.type		_ZN39_INTERNAL_6e125df8_4_k_cu_cf82e86a_56064cuda3std3__45__cpo5beginE,@object
	.size		_ZN39_INTERNAL_6e125df8_4_k_cu_cf82e86a_56064cuda3std3__45__cpo5beginE,(_ZN39_INTERNAL_6e125df8_4_k_cu_cf82e86a_56064cuda3std3__441_GLOBAL__N__6e125df8_4_k_cu_cf82e86a_56066ignoreE - _ZN39_INTERNAL_6e125df8_4_k_cu_cf82e86a_56064cuda3std3__45__cpo5beginE)
_ZN39_INTERNAL_6e125df8_4_k_cu_cf82e86a_56064cuda3std3__45__cpo5beginE:
	.zero		1
	.type		_ZN39_INTERNAL_6e125df8_4_k_cu_cf82e86a_56064cuda3std3__441_GLOBAL__N__6e125df8_4_k_cu_cf82e86a_56066ignoreE,@object
	.size		_ZN39_INTERNAL_6e125df8_4_k_cu_cf82e86a_56064cuda3std3__441_GLOBAL__N__6e125df8_4_k_cu_cf82e86a_56066ignoreE,(_ZN39_INTERNAL_6e125df8_4_k_cu_cf82e86a_56064cute7productE - _ZN39_INTERNAL_6e125df8_4_k_cu_cf82e86a_56064cuda3std3__441_GLOBAL__N__6e125df8_4_k_cu_cf82e86a_56066ignoreE)
_ZN39_INTERNAL_6e125df8_4_k_cu_cf82e86a_56064cuda3std3__441_GLOBAL__N__6e125df8_4_k_cu_cf82e86a_56066ignoreE:
	.zero		1
	.type		_ZN39_INTERNAL_6e125df8_4_k_cu_cf82e86a_56064cute7productE,@object
	.size		_ZN39_INTERNAL_6e125df8_4_k_cu_cf82e86a_56064cute7productE,(_ZN39_INTERNAL_6e125df8_4_k_cu_cf82e86a_56064cuda3std3__45__cpo3endE - _ZN39_INTERNAL_6e125df8_4_k_cu_cf82e86a_56064cute7productE)
_ZN39_INTERNAL_6e125df8_4_k_cu_cf82e86a_56064cute7productE:
	.zero		1
	.type		_ZN39_INTERNAL_6e125df8_4_k_cu_cf82e86a_56064cuda3std3__45__cpo3endE,@object
	.size		_ZN39_INTERNAL_6e125df8_4_k_cu_cf82e86a_56064cuda3std3__45__cpo3endE,(_ZN39_INTERNAL_6e125df8_4_k_cu_cf82e86a_56064cuda3std3__419piecewise_constructE - _ZN39_INTERNAL_6e125df8_4_k_cu_cf82e86a_56064cuda3std3__45__cpo3endE)
_ZN39_INTERNAL_6e125df8_4_k_cu_cf82e86a_56064cuda3std3__45__cpo3endE:
	.zero		1
	.type		_ZN39_INTERNAL_6e125df8_4_k_cu_cf82e86a_56064cuda3std3__419piecewise_constructE,@object
	.size		_ZN39_INTERNAL_6e125df8_4_k_cu_cf82e86a_56064cuda3std3__419piecewise_constructE,(_ZN39_INTERNAL_6e125df8_4_k_cu_cf82e86a_56064cuda3std3__45__cpo4cendE - _ZN39_INTERNAL_6e125df8_4_k_cu_cf82e86a_56064cuda3std3__419piecewise_constructE)
_ZN39_INTERNAL_6e125df8_4_k_cu_cf82e86a_56064cuda3std3__419piecewise_constructE:
	.zero		1
	.type		_ZN39_INTERNAL_6e125df8_4_k_cu_cf82e86a_56064cuda3std3__45__cpo4cendE,@object
	.size		_ZN39_INTERNAL_6e125df8_4_k_cu_cf82e86a_56064cuda3std3__45__cpo4cendE,(_ZN39_INTERNAL_6e125df8_4_k_cu_cf82e86a_56064cuda3std6ranges3__45__cpo4swapE - _ZN39_INTERNAL_6e125df8_4_k_cu_cf82e86a_56064cuda3std3__45__cpo4cendE)
_ZN39_INTERNAL_6e125df8_4_k_cu_cf82e86a_56064cuda3std3__45__cpo4cendE:
	.zero		1
	.type		_ZN39_INTERNAL_6e125df8_4_k_cu_cf82e86a_56064cuda3std6ranges3__45__cpo4swapE,@object
	.size		_ZN39_INTERNAL_6e125df8_4_k_cu_cf82e86a_56064cuda3std6ranges3__45__cpo4swapE,(.L_8 - _ZN39_INTERNAL_6e125df8_4_k_cu_cf82e86a_56064cuda3std6ranges3__45__cpo4swapE)
_ZN39_INTERNAL_6e125df8_4_k_cu_cf82e86a_56064cuda3std6ranges3__45__cpo4swapE:
	.zero		1
.L_8:


//--------------------- .nv.constant0._ZN7cutlass13device_kernelINS_4gemm6kernel13GemmUniversalIN4cute5tupleIJiiiiEEENS1_10collective13CollectiveMmaINS1_34MainloopSm90TmaGmmaWarpSpecializedILi4ENS5_IJNS4_1CILi2EEENSA_ILi1EEESC_EEENS1_35KernelTmaWarpSpecializedCooperativeEEENS5_IJNSA_ILi256EEENSA_ILi64EEESH_EEEaNS5_IJlSC_lEEEaSJ_NS4_8TiledMMAINS4_8MMA_AtomIJNS4_4SM904GMMA26MMA_64x64x32_S32S8S8_SS_TNEEEENS4_6LayoutISD_NS5_IJSC_NSA_ILi0EEESR_EEEEENS5_IJNS4_10UnderscoreESU_SU_EEEEENS4_13SM90_TMA_LOADENS4_14ComposedLayoutINS4_7SwizzleILi2ELi4ELi3EEENS4_18smem_ptr_flag_bitsILi8EEENSQ_INS5_IJNSA_ILi8EEESH_EEENS5_IJSH_SC_EEEEEEEvNS4_8identityENS4_23SM90_TMA_LOAD_MULTICASTES17_vS18_EENS_8epilogue10collective6detail29Sm90TmaWarpSpecializedAdapterINS1C_15DefaultEpilogueIaSJ_SJ_NS1B_6thread17LinearCombinationIaLi1EiiLNS1G_9ScaleType4KindE0ELNS_15FloatRoundStyleE2EaEENS1_15EpilogueDefaultEEEEEvvEEEEvNT_6ParamsE --------------------------
	.section	.nv.constant0._ZN7cutlass13device_kernelINS_4gemm6kernel13GemmUniversalIN4cute5tupleIJiiiiEEENS1_10collective13CollectiveMmaINS1_34MainloopSm90TmaGmmaWarpSpecializedILi4ENS5_IJNS4_1CILi2EEENSA_ILi1EEESC_EEENS1_35KernelTmaWarpSpecializedCooperativeEEENS5_IJNSA_ILi256EEENSA_ILi64EEESH_EEEaNS5_IJlSC_lEEEaSJ_NS4_8TiledMMAINS4_8MMA_AtomIJNS4_4SM904GMMA26MMA_64x64x32_S32S8S8_SS_TNEEEENS4_6LayoutISD_NS5_IJSC_NSA_ILi0EEESR_EEEEENS5_IJNS4_10UnderscoreESU_SU_EEEEENS4_13SM90_TMA_LOADENS4_14ComposedLayoutINS4_7SwizzleILi2ELi4ELi3EEENS4_18smem_ptr_flag_bitsILi8EEENSQ_INS5_IJNSA_ILi8EEESH_EEENS5_IJSH_SC_EEEEEEEvNS4_8identityENS4_23SM90_TMA_LOAD_MULTICASTES17_vS18_EENS_8epilogue10collective6detail29Sm90TmaWarpSpecializedAdapterINS1C_15DefaultEpilogueIaSJ_SJ_NS1B_6thread17LinearCombinationIaLi1EiiLNS1G_9ScaleType4KindE0ELNS_15FloatRoundStyleE2EaEENS1_15EpilogueDefaultEEEEEvvEEEEvNT_6ParamsE,"a",@progbits
	.sectionflags	@""
	.align	4
.nv.constant0._ZN7cutlass13device_kernelINS_4gemm6kernel13GemmUniversalIN4cute5tupleIJiiiiEEENS1_10collective13CollectiveMmaINS1_34MainloopSm90TmaGmmaWarpSpecializedILi4ENS5_IJNS4_1CILi2EEENSA_ILi1EEESC_EEENS1_35KernelTmaWarpSpecializedCooperativeEEENS5_IJNSA_ILi256EEENSA_ILi64EEESH_EEEaNS5_IJlSC_lEEEaSJ_NS4_8TiledMMAINS4_8MMA_AtomIJNS4_4SM904GMMA26MMA_64x64x32_S32S8S8_SS_TNEEEENS4_6LayoutISD_NS5_IJSC_NSA_ILi0EEESR_EEEEENS5_IJNS4_10UnderscoreESU_SU_EEEEENS4_13SM90_TMA_LOADENS4_14ComposedLayoutINS4_7SwizzleILi2ELi4ELi3EEENS4_18smem_ptr_flag_bitsILi8EEENSQ_INS5_IJNSA_ILi8EEESH_EEENS5_IJSH_SC_EEEEEEEvNS4_8identityENS4_23SM90_TMA_LOAD_MULTICASTES17_vS18_EENS_8epilogue10collective6detail29Sm90TmaWarpSpecializedAdapterINS1C_15DefaultEpilogueIaSJ_SJ_NS1B_6thread17LinearCombinationIaLi1EiiLNS1G_9ScaleType4KindE0ELNS_15FloatRoundStyleE2EaEENS1_15EpilogueDefaultEEEEEvvEEEEvNT_6ParamsE:
	.zero		1664


//--------------------- SYMBOLS --------------------------

	.type		.nv.reservedSmem.offset0,@object
	.size		.nv.reservedSmem.offset0,0x4
	.type		__assertfail,@function
